# CuTe-DSL kernel — source=fa4 family=fa4_fwd_sm90
# config = {"dtype": "BFloat16", "causal": true, "head_dim": 192, "mma_pv_is_rs": true}


// ===== COMPILED SASS (sm_90) =====

	.headerflags	@"EF_CUDA_TEXMODE_UNIFIED EF_CUDA_64BIT_ADDRESS EF_CUDA_ACCELERATORS EF_CUDA_SM90 EF_CUDA_VIRTUAL_SM(EF_CUDA_SM90)"
	.elftype	@"ET_EXEC"


//--------------------- .nv.info                  --------------------------
	.section	.nv.info,"",@"SHT_CUDA_INFO"
	.align	4


	//----- nvinfo : EIATTR_REGCOUNT
	.align		4
        /*0000*/ 	.byte	0x04, 0x2f
        /*0002*/ 	.short	(.L_1 - .L_0)
	.align		4
.L_0:
        /*0004*/ 	.word	index@(kernel_cutlass_kernel_flash_attncuteflash_fwd_sm90FlashAttentionForwardSm90_object_at__tensor0000o11921211101213_tensor0000o19211101213_tensor0000o19211101213_tensor0000o11921211101213_te_0)
        /*0008*/ 	.word	0x000000a8


	//----- nvinfo : EIATTR_FRAME_SIZE
	.align		4
.L_1:
        /*000c*/ 	.byte	0x04, 0x11
        /*000e*/ 	.short	(.L_3 - .L_2)
	.align		4
.L_2:
        /*0010*/ 	.word	index@(kernel_cutlass_kernel_flash_attncuteflash_fwd_sm90FlashAttentionForwardSm90_object_at__tensor0000o11921211101213_tensor0000o19211101213_tensor0000o19211101213_tensor0000o11921211101213_te_0)
        /*0014*/ 	.word	0x00000000


	//----- nvinfo : EIATTR_MIN_STACK_SIZE
	.align		4
.L_3:
        /*0018*/ 	.byte	0x04, 0x12
        /*001a*/ 	.short	(.L_5 - .L_4)
	.align		4
.L_4:
        /*001c*/ 	.word	index@(kernel_cutlass_kernel_flash_attncuteflash_fwd_sm90FlashAttentionForwardSm90_object_at__tensor0000o11921211101213_tensor0000o19211101213_tensor0000o19211101213_tensor0000o11921211101213_te_0)
        /*0020*/ 	.word	0x00000000
.L_5:


//--------------------- .nv.info.kernel_cutlass_kernel_flash_attncuteflash_fwd_sm90FlashAttentionForwardSm90_object_at__tensor0000o11921211101213_tensor0000o19211101213_tensor0000o19211101213_tensor0000o11921211101213_te_0 --------------------------
	.section	.nv.info.kernel_cutlass_kernel_flash_attncuteflash_fwd_sm90FlashAttentionForwardSm90_object_at__tensor0000o11921211101213_tensor0000o19211101213_tensor0000o19211101213_tensor0000o11921211101213_te_0,"",@"SHT_CUDA_INFO"
	.sectionflags	@""
	.align	4


	//----- nvinfo : EIATTR_CUDA_API_VERSION
	.align		4
        /*0000*/ 	.byte	0x04, 0x37
        /*0002*/ 	.short	(.L_7 - .L_6)
.L_6:
        /*0004*/ 	.word	0x00000081


	//----- nvinfo : EIATTR_KPARAM_INFO
	.align		4
.L_7:
        /*0008*/ 	.byte	0x04, 0x17
        /*000a*/ 	.short	(.L_9 - .L_8)
.L_8:
        /*000c*/ 	.word	0x00000000
        /*0010*/ 	.short	0x0016
        /*0012*/ 	.short	0x02c0
        /*0014*/ 	.byte	0x00, 0xf0, 0x31, 0x00


	//----- nvinfo : EIATTR_KPARAM_INFO
	.align		4
.L_9:
        /*0018*/ 	.byte	0x04, 0x17
        /*001a*/ 	.short	(.L_11 - .L_10)
.L_10:
        /*001c*/ 	.word	0x00000000
        /*0020*/ 	.short	0x0015
        /*0022*/ 	.short	0x02bc
        /*0024*/ 	.byte	0x00, 0xf0, 0x11, 0x00


	//----- nvinfo : EIATTR_KPARAM_INFO
	.align		4
.L_11:
        /*0028*/ 	.byte	0x04, 0x17
        /*002a*/ 	.short	(.L_13 - .L_12)
.L_12:
        /*002c*/ 	.word	0x00000000
        /*0030*/ 	.short	0x0014
        /*0032*/ 	.short	0x02b0
        /*0034*/ 	.byte	0x00, 0xf0, 0x31, 0x00


	//----- nvinfo : EIATTR_KPARAM_INFO
	.align		4
.L_13:
        /*0038*/ 	.byte	0x04, 0x17
        /*003a*/ 	.short	(.L_15 - .L_14)
.L_14:
        /*003c*/ 	.word	0x00000000
        /*0040*/ 	.short	0x0013
        /*0042*/ 	.short	0x02a4
        /*0044*/ 	.byte	0x00, 0xf0, 0x31, 0x00


	//----- nvinfo : EIATTR_KPARAM_INFO
	.align		4
.L_15:
        /*0048*/ 	.byte	0x04, 0x17
        /*004a*/ 	.short	(.L_17 - .L_16)
.L_16:
        /*004c*/ 	.word	0x00000000
        /*0050*/ 	.short	0x0012
        /*0052*/ 	.short	0x0298
        /*0054*/ 	.byte	0x00, 0xf0, 0x31, 0x00


	//----- nvinfo : EIATTR_KPARAM_INFO
	.align		4
.L_17:
        /*0058*/ 	.byte	0x04, 0x17
        /*005a*/ 	.short	(.L_19 - .L_18)
.L_18:
        /*005c*/ 	.word	0x00000000
        /*0060*/ 	.short	0x0011
        /*0062*/ 	.short	0x028c
        /*0064*/ 	.byte	0x00, 0xf0, 0x31, 0x00


	//----- nvinfo : EIATTR_KPARAM_INFO
	.align		4
.L_19:
        /*0068*/ 	.byte	0x04, 0x17
        /*006a*/ 	.short	(.L_21 - .L_20)
.L_20:
        /*006c*/ 	.word	0x00000000
        /*0070*/ 	.short	0x0010
        /*0072*/ 	.short	0x0288
        /*0074*/ 	.byte	0x00, 0xf0, 0x11, 0x00


	//----- nvinfo : EIATTR_KPARAM_INFO
	.align		4
.L_21:
        /*0078*/ 	.byte	0x04, 0x17
        /*007a*/ 	.short	(.L_23 - .L_22)
.L_22:
        /*007c*/ 	.word	0x00000000
        /*0080*/ 	.short	0x000f
        /*0082*/ 	.short	0x0284
        /*0084*/ 	.byte	0x00, 0xf0, 0x11, 0x00


	//----- nvinfo : EIATTR_KPARAM_INFO
	.align		4
.L_23:
        /*0088*/ 	.byte	0x04, 0x17
        /*008a*/ 	.short	(.L_25 - .L_24)
.L_24:
        /*008c*/ 	.word	0x00000000
        /*0090*/ 	.short	0x000e
        /*0092*/ 	.short	0x0280
        /*0094*/ 	.byte	0x00, 0xf0, 0x11, 0x00


	//----- nvinfo : EIATTR_KPARAM_INFO
	.align		4
.L_25:
        /*0098*/ 	.byte	0x04, 0x17
        /*009a*/ 	.short	(.L_27 - .L_26)
.L_26:
        /*009c*/ 	.word	0x00000000
        /*00a0*/ 	.short	0x000d
        /*00a2*/ 	.short	0x027c
        /*00a4*/ 	.byte	0x00, 0xf0, 0x11, 0x00


	//----- nvinfo : EIATTR_KPARAM_INFO
	.align		4
.L_27:
        /*00a8*/ 	.byte	0x04, 0x17
        /*00aa*/ 	.short	(.L_29 - .L_28)
.L_28:
        /*00ac*/ 	.word	0x00000000
        /*00b0*/ 	.short	0x000c
        /*00b2*/ 	.short	0x0278
        /*00b4*/ 	.byte	0x00, 0xf0, 0x11, 0x00


	//----- nvinfo : EIATTR_KPARAM_INFO
	.align		4
.L_29:
        /*00b8*/ 	.byte	0x04, 0x17
        /*00ba*/ 	.short	(.L_31 - .L_30)
.L_30:
        /*00bc*/ 	.word	0x00000000
        /*00c0*/ 	.short	0x000b
        /*00c2*/ 	.short	0x0275
        /*00c4*/ 	.byte	0x00, 0xf0, 0x05, 0x00


	//----- nvinfo : EIATTR_KPARAM_INFO
	.align		4
.L_31:
        /*00c8*/ 	.byte	0x04, 0x17
        /*00ca*/ 	.short	(.L_33 - .L_32)
.L_32:
        /*00cc*/ 	.word	0x00000000
        /*00d0*/ 	.short	0x000a
        /*00d2*/ 	.short	0x0274
        /*00d4*/ 	.byte	0x00, 0xf0, 0x05, 0x00


	//----- nvinfo : EIATTR_KPARAM_INFO
	.align		4
.L_33:
        /*00d8*/ 	.byte	0x04, 0x17
        /*00da*/ 	.short	(.L_35 - .L_34)
.L_34:
        /*00dc*/ 	.word	0x00000000
        /*00e0*/ 	.short	0x0009
        /*00e2*/ 	.short	0x0270
        /*00e4*/ 	.byte	0x00, 0xf0, 0x11, 0x00


	//----- nvinfo : EIATTR_KPARAM_INFO
	.align		4
.L_35:
        /*00e8*/ 	.byte	0x04, 0x17
        /*00ea*/ 	.short	(.L_37 - .L_36)
.L_36:
        /*00ec*/ 	.word	0x00000000
        /*00f0*/ 	.short	0x0008
        /*00f2*/ 	.short	0x01f0
        /*00f4*/ 	.byte	0x00, 0xf0, 0x01, 0x02


	//----- nvinfo : EIATTR_KPARAM_INFO
	.align		4
.L_37:
        /*00f8*/ 	.byte	0x04, 0x17
        /*00fa*/ 	.short	(.L_39 - .L_38)
.L_38:
        /*00fc*/ 	.word	0x00000000
        /*0100*/ 	.short	0x0007
        /*0102*/ 	.short	0x0170
        /*0104*/ 	.byte	0x00, 0xf0, 0x01, 0x02


	//----- nvinfo : EIATTR_KPARAM_INFO
	.align		4
.L_39:
        /*0108*/ 	.byte	0x04, 0x17
        /*010a*/ 	.short	(.L_41 - .L_40)
.L_40:
        /*010c*/ 	.word	0x00000000
        /*0110*/ 	.short	0x0006
        /*0112*/ 	.short	0x00f0
        /*0114*/ 	.byte	0x00, 0xf0, 0x01, 0x02


	//----- nvinfo : EIATTR_KPARAM_INFO
	.align		4
.L_41:
        /*0118*/ 	.byte	0x04, 0x17
        /*011a*/ 	.short	(.L_43 - .L_42)
.L_42:
        /*011c*/ 	.word	0x00000000
        /*0120*/ 	.short	0x0005
        /*0122*/ 	.short	0x0070
        /*0124*/ 	.byte	0x00, 0xf0, 0x01, 0x02


	//----- nvinfo : EIATTR_KPARAM_INFO
	.align		4
.L_43:
        /*0128*/ 	.byte	0x04, 0x17
        /*012a*/ 	.short	(.L_45 - .L_44)
.L_44:
        /*012c*/ 	.word	0x00000000
        /*0130*/ 	.short	0x0004
        /*0132*/ 	.short	0x0030
        /*0134*/ 	.byte	0x00, 0xf0, 0xc1, 0x00


	//----- nvinfo : EIATTR_KPARAM_INFO
	.align		4
.L_45:
        /*0138*/ 	.byte	0x04, 0x17
        /*013a*/ 	.short	(.L_47 - .L_46)
.L_46:
        /*013c*/ 	.word	0x00000000
        /*0140*/ 	.short	0x0003
        /*0142*/ 	.short	0x0024
        /*0144*/ 	.byte	0x00, 0xf0, 0x31, 0x00


	//----- nvinfo : EIATTR_KPARAM_INFO
	.align		4
.L_47:
        /*0148*/ 	.byte	0x04, 0x17
        /*014a*/ 	.short	(.L_49 - .L_48)
.L_48:
        /*014c*/ 	.word	0x00000000
        /*0150*/ 	.short	0x0002
        /*0152*/ 	.short	0x0018
        /*0154*/ 	.byte	0x00, 0xf0, 0x31, 0x00


	//----- nvinfo : EIATTR_KPARAM_INFO
	.align		4
.L_49:
        /*0158*/ 	.byte	0x04, 0x17
        /*015a*/ 	.short	(.L_51 - .L_50)
.L_50:
        /*015c*/ 	.word	0x00000000
        /*0160*/ 	.short	0x0001
        /*0162*/ 	.short	0x000c
        /*0164*/ 	.byte	0x00, 0xf0, 0x31, 0x00


	//----- nvinfo : EIATTR_KPARAM_INFO
	.align		4
.L_51:
        /*0168*/ 	.byte	0x04, 0x17
        /*016a*/ 	.short	(.L_53 - .L_52)
.L_52:
        /*016c*/ 	.word	0x00000000
        /*0170*/ 	.short	0x0000
        /*0172*/ 	.short	0x0000
        /*0174*/ 	.byte	0x00, 0xf0, 0x31, 0x00


	//----- nvinfo : EIATTR_SPARSE_MMA_MASK
	.align		4
.L_53:
        /*0178*/ 	.byte	0x03, 0x50
        /*017a*/ 	.short	0x0000


	//----- nvinfo : EIATTR_MAXREG_COUNT
	.align		4
        /*017c*/ 	.byte	0x03, 0x1b
        /*017e*/ 	.short	0x00a8


	//----- nvinfo : EIATTR_COOP_GROUP_MASK_REGIDS
	.align		4
        /*0180*/ 	.byte	0x04, 0x29
        /*0182*/ 	.short	(.L_55 - .L_54)


	//   ....[0]....
.L_54:
        /*0184*/ 	.word	0xffffffff


	//   ....[1]....
        /*0188*/ 	.word	0xffffffff


	//   ....[2]....
        /*018c*/ 	.word	0xffffffff


	//   ....[3]....
        /*0190*/ 	.word	0xffffffff


	//   ....[4]....
        /*0194*/ 	.word	0xffffffff


	//   ....[5]....
        /*0198*/ 	.word	0xffffffff


	//   ....[6]....
        /*019c*/ 	.word	0xffffffff


	//   ....[7]....
        /*01a0*/ 	.word	0xffffffff


	//   ....[8]....
        /*01a4*/ 	.word	0xffffffff


	//   ....[9]....
        /*01a8*/ 	.word	0xffffffff


	//   ....[10]....
        /*01ac*/ 	.word	0xffffffff


	//   ....[11]....
        /*01b0*/ 	.word	0xffffffff


	//   ....[12]....
        /*01b4*/ 	.word	0xffffffff


	//   ....[13]....
        /*01b8*/ 	.word	0xffffffff


	//   ....[14]....
        /*01bc*/ 	.word	0xffffffff


	//   ....[15]....
        /*01c0*/ 	.word	0xffffffff


	//   ....[16]....
        /*01c4*/ 	.word	0xffffffff


	//   ....[17]....
        /*01c8*/ 	.word	0xffffffff


	//   ....[18]....
        /*01cc*/ 	.word	0xffffffff


	//   ....[19]....
        /*01d0*/ 	.word	0xffffffff


	//   ....[20]....
        /*01d4*/ 	.word	0xffffffff


	//----- nvinfo : EIATTR_COOP_GROUP_INSTR_OFFSETS
	.align		4
.L_55:
        /*01d8*/ 	.byte	0x04, 0x28
        /*01da*/ 	.short	(.L_57 - .L_56)


	//   ....[0]....
.L_56:
        /*01dc*/ 	.word	0x00001920


	//   ....[1]....
        /*01e0*/ 	.word	0x00002a20


	//   ....[2]....
        /*01e4*/ 	.word	0x00002a60


	//   ....[3]....
        /*01e8*/ 	.word	0x000032e0


	//   ....[4]....
        /*01ec*/ 	.word	0x00003340


	//   ....[5]....
        /*01f0*/ 	.word	0x000054e0


	//   ....[6]....
        /*01f4*/ 	.word	0x00005510


	//   ....[7]....
        /*01f8*/ 	.word	0x00005da0


	//   ....[8]....
        /*01fc*/ 	.word	0x00005df0


	//   ....[9]....
        /*0200*/ 	.word	0x00007ee0


	//   ....[10]....
        /*0204*/ 	.word	0x00007f10


	//   ....[11]....
        /*0208*/ 	.word	0x000087a0


	//   ....[12]....
        /*020c*/ 	.word	0x00008800


	//   ....[13]....
        /*0210*/ 	.word	0x00009b30


	//   ....[14]....
        /*0214*/ 	.word	0x00009b80


	//   ....[15]....
        /*0218*/ 	.word	0x00009c00


	//   ....[16]....
        /*021c*/ 	.word	0x00009c30


	//   ....[17]....
        /*0220*/ 	.word	0x0000ad20


	//   ....[18]....
        /*0224*/ 	.word	0x0000ad50


	//   ....[19]....
        /*0228*/ 	.word	0x0000ae50


	//   ....[20]....
        /*022c*/ 	.word	0x0000ae80


	//----- nvinfo : EIATTR_REG_RECONFIG
	.align		4
.L_57:
        /*0230*/ 	.byte	0x01, 0x54
	.zero		2


	//----- nvinfo : EIATTR_MBARRIER_INSTR_OFFSETS
	.align		4
        /*0234*/ 	.byte	0x04, 0x39
        /*0236*/ 	.short	(.L_59 - .L_58)


	//   ....[0]....
.L_58:
        /*0238*/ 	.word	0x00000270
        /*023c*/ 	.word	0x000000ff
        /*0240*/ 	.word	0x00000000
        /*0244*/ 	.short	0x0100
        /*0246*/ 	.byte	0x08
	.zero		1


	//   ....[1]....
        /*0248*/ 	.word	0x00000280
        /*024c*/ 	.word	0x000000ff
        /*0250*/ 	.word	0x00000008
        /*0254*/ 	.short	0x0100
        /*0256*/ 	.byte	0x08
	.zero		1


	//   ....[2]....
        /*0258*/ 	.word	0x00000290
        /*025c*/ 	.word	0x000000ff
        /*0260*/ 	.word	0x00000010
        /*0264*/ 	.short	0x0100
        /*0266*/ 	.byte	0x09
	.zero		1


	//   ....[3]....
        /*0268*/ 	.word	0x000002a0
        /*026c*/ 	.word	0x000000ff
        /*0270*/ 	.word	0x00000018
        /*0274*/ 	.short	0x0100
        /*0276*/ 	.byte	0x09
	.zero		1


	//   ....[4]....
        /*0278*/ 	.word	0x000002b0
        /*027c*/ 	.word	0x000000ff
        /*0280*/ 	.word	0x00000020
        /*0284*/ 	.short	0x0100
        /*0286*/ 	.byte	0x09
	.zero		1


	//   ....[5]....
        /*0288*/ 	.word	0x000002c0
        /*028c*/ 	.word	0x000000ff
        /*0290*/ 	.word	0x00000028
        /*0294*/ 	.short	0x0100
        /*0296*/ 	.byte	0x09
	.zero		1


	//   ....[6]....
        /*0298*/ 	.word	0x000007b0
        /*029c*/ 	.word	0x000000ff
        /*02a0*/ 	.word	0x00000018
        /*02a4*/ 	.short	0x010a
        /*02a6*/ 	.byte	0x29
	.zero		1


	//   ....[7]....
        /*02a8*/ 	.word	0x00000b40
        /*02ac*/ 	.word	0x000000ff
        /*02b0*/ 	.word	0x00000008
        /*02b4*/ 	.short	0x010a
        /*02b6*/ 	.byte	0x29
	.zero		1


	//   ....[8]....
        /*02b8*/ 	.word	0x00000df0
        /*02bc*/ 	.word	0x000000ff
        /*02c0*/ 	.word	0x00000018
        /*02c4*/ 	.short	0x010a
        /*02c6*/ 	.byte	0x29
	.zero		1


	//   ....[9]....
        /*02c8*/ 	.word	0x00000fe0
        /*02cc*/ 	.word	0x000000ff
        /*02d0*/ 	.word	0x00000028
        /*02d4*/ 	.short	0x010a
        /*02d6*/ 	.byte	0x29
	.zero		1


	//   ....[10]....
        /*02d8*/ 	.word	0x00001230
        /*02dc*/ 	.word	0x000000ff
        /*02e0*/ 	.word	0x00000028
        /*02e4*/ 	.short	0x010a
        /*02e6*/ 	.byte	0x29
	.zero		1


	//   ....[11]....
        /*02e8*/ 	.word	0x00001480
        /*02ec*/ 	.word	0x00000005
        /*02f0*/ 	.word	0x00000028
        /*02f4*/ 	.short	0x010a
        /*02f6*/ 	.byte	0x3f
	.zero		1


	//   ....[12]....
        /*02f8*/ 	.word	0x00001e60
        /*02fc*/ 	.word	0x000000ff
        /*0300*/ 	.word	0x00000000
        /*0304*/ 	.short	0x010a
        /*0306*/ 	.byte	0x3c
	.zero		1


	//   ....[13]....
        /*0308*/ 	.word	0x00001f00
        /*030c*/ 	.word	0x000000ff
        /*0310*/ 	.word	0x00000010
        /*0314*/ 	.short	0x010a
        /*0316*/ 	.byte	0x3c
	.zero		1


	//   ....[14]....
        /*0318*/ 	.word	0x00001fc0
        /*031c*/ 	.word	0x000000ff
        /*0320*/ 	.word	0x00000010
        /*0324*/ 	.short	0x010a
        /*0326*/ 	.byte	0x3c
	.zero		1


	//   ....[15]....
        /*0328*/ 	.word	0x00003800
        /*032c*/ 	.word	0x000000ff
        /*0330*/ 	.word	0x00000018
        /*0334*/ 	.short	0x0101
        /*0336*/ 	.byte	0x3c
	.zero		1


	//   ....[16]....
        /*0338*/ 	.word	0x000041d0
        /*033c*/ 	.word	0x000000ff
        /*0340*/ 	.word	0x00000010
        /*0344*/ 	.short	0x010a
        /*0346*/ 	.byte	0x3c
	.zero		1


	//   ....[17]....
        /*0348*/ 	.word	0x00004260
        /*034c*/ 	.word	0x000000ff
        /*0350*/ 	.word	0x00000010
        /*0354*/ 	.short	0x010a
        /*0356*/ 	.byte	0x3c
	.zero		1


	//   ....[18]....
        /*0358*/ 	.word	0x00004c70
        /*035c*/ 	.word	0x000000ff
        /*0360*/ 	.word	0x00000020
        /*0364*/ 	.short	0x010a
        /*0366*/ 	.byte	0x3c
	.zero		1


	//   ....[19]....
        /*0368*/ 	.word	0x00004c90
        /*036c*/ 	.word	0x000000ff
        /*0370*/ 	.word	0x00000020
        /*0374*/ 	.short	0x010a
        /*0376*/ 	.byte	0x3c
	.zero		1


	//   ....[20]....
        /*0378*/ 	.word	0x00006270
        /*037c*/ 	.word	0x000000ff
        /*0380*/ 	.word	0x00000018
        /*0384*/ 	.short	0x0101
        /*0386*/ 	.byte	0x3c
	.zero		1


	//   ....[21]....
        /*0388*/ 	.word	0x00006320
        /*038c*/ 	.word	0x000000ff
        /*0390*/ 	.word	0x00000028
        /*0394*/ 	.short	0x0101
        /*0396*/ 	.byte	0x3c
	.zero		1


	//   ....[22]....
        /*0398*/ 	.word	0x00006b80
        /*039c*/ 	.word	0x000000ff
        /*03a0*/ 	.word	0x00000010
        /*03a4*/ 	.short	0x010a
        /*03a6*/ 	.byte	0x3c
	.zero		1


	//   ....[23]....
        /*03a8*/ 	.word	0x00006c10
        /*03ac*/ 	.word	0x000000ff
        /*03b0*/ 	.word	0x00000010
        /*03b4*/ 	.short	0x010a
        /*03b6*/ 	.byte	0x3c
	.zero		1


	//   ....[24]....
        /*03b8*/ 	.word	0x00007610
        /*03bc*/ 	.word	0x000000ff
        /*03c0*/ 	.word	0x00000020
        /*03c4*/ 	.short	0x010a
        /*03c6*/ 	.byte	0x3c
	.zero		1


	//   ....[25]....
        /*03c8*/ 	.word	0x00007630
        /*03cc*/ 	.word	0x000000ff
        /*03d0*/ 	.word	0x00000020
        /*03d4*/ 	.short	0x010a
        /*03d6*/ 	.byte	0x3c
	.zero		1


	//   ....[26]....
        /*03d8*/ 	.word	0x00008e20
        /*03dc*/ 	.word	0x000000ff
        /*03e0*/ 	.word	0x00000018
        /*03e4*/ 	.short	0x0101
        /*03e6*/ 	.byte	0x3c
	.zero		1


	//   ....[27]....
        /*03e8*/ 	.word	0x00008eb0
        /*03ec*/ 	.word	0x000000ff
        /*03f0*/ 	.word	0x00000028
        /*03f4*/ 	.short	0x0101
        /*03f6*/ 	.byte	0x3c
	.zero		1


	//   ....[28]....
        /*03f8*/ 	.word	0x00009740
        /*03fc*/ 	.word	0x000000ff
        /*0400*/ 	.word	0x00000008
        /*0404*/ 	.short	0x0101
        /*0406*/ 	.byte	0x3c
	.zero		1


	//   ....[29]....
        /*0408*/ 	.word	0x000097c0
        /*040c*/ 	.word	0x000000ff
        /*0410*/ 	.word	0x00000020
        /*0414*/ 	.short	0x010a
        /*0416*/ 	.byte	0x3c
	.zero		1


	//   ....[30]....
        /*0418*/ 	.word	0x00009ae0
        /*041c*/ 	.word	0x000000ff
        /*0420*/ 	.word	0x00000020
        /*0424*/ 	.short	0x010a
        /*0426*/ 	.byte	0x3c
	.zero		1


	//   ....[31]....
        /*0428*/ 	.word	0x0000a580
        /*042c*/ 	.word	0x000000ff
        /*0430*/ 	.word	0x00000028
        /*0434*/ 	.short	0x0101
        /*0436*/ 	.byte	0x3c
	.zero		1


	//   ....[32]....
        /*0438*/ 	.word	0x0000b1a0
        /*043c*/ 	.word	0x00000005
        /*0440*/ 	.word	0x00000018
        /*0444*/ 	.short	0x010a
        /*0446*/ 	.byte	0x3f
	.zero		1


	//   ....[33]....
        /*0448*/ 	.word	0x0000b220
        /*044c*/ 	.word	0x00000005
        /*0450*/ 	.word	0x00000008
        /*0454*/ 	.short	0x010a
        /*0456*/ 	.byte	0x3f
	.zero		1


	//   ....[34]....
        /*0458*/ 	.word	0x0000b2a0
        /*045c*/ 	.word	0x00000007
        /*0460*/ 	.word	0x00000018
        /*0464*/ 	.short	0x010a
        /*0466*/ 	.byte	0x3f
	.zero		1


	//   ....[35]....
        /*0468*/ 	.word	0x0000b310
        /*046c*/ 	.word	0x00000005
        /*0470*/ 	.word	0x00000028
        /*0474*/ 	.short	0x010a
        /*0476*/ 	.byte	0x3f
	.zero		1


	//   ....[36]....
        /*0478*/ 	.word	0x0000b380
        /*047c*/ 	.word	0x00000005
        /*0480*/ 	.word	0x00000028
        /*0484*/ 	.short	0x010a
        /*0486*/ 	.byte	0x3f
	.zero		1


	//   ....[37]....
        /*0488*/ 	.word	0x0000b3e0
        /*048c*/ 	.word	0x00000005
        /*0490*/ 	.word	0x00000028
        /*0494*/ 	.short	0x010a
        /*0496*/ 	.byte	0x3f
	.zero		1


	//   ....[38]....
        /*0498*/ 	.word	0x0000b440
        /*049c*/ 	.word	0x00000004
        /*04a0*/ 	.word	0x00000000
        /*04a4*/ 	.short	0x010a
        /*04a6*/ 	.byte	0x3f
	.zero		1


	//   ....[39]....
        /*04a8*/ 	.word	0x0000b4a0
        /*04ac*/ 	.word	0x00000004
        /*04b0*/ 	.word	0x00000010
        /*04b4*/ 	.short	0x010a
        /*04b6*/ 	.byte	0x3f
	.zero		1


	//   ....[40]....
        /*04b8*/ 	.word	0x0000b510
        /*04bc*/ 	.word	0x00000013
        /*04c0*/ 	.word	0x00000010
        /*04c4*/ 	.short	0x010a
        /*04c6*/ 	.byte	0x3f
	.zero		1


	//   ....[41]....
        /*04c8*/ 	.word	0x0000b580
        /*04cc*/ 	.word	0x00000009
        /*04d0*/ 	.word	0x00000020
        /*04d4*/ 	.short	0x010a
        /*04d6*/ 	.byte	0x3f
	.zero		1


	//   ....[42]....
        /*04d8*/ 	.word	0x0000b5f0
        /*04dc*/ 	.word	0x00000013
        /*04e0*/ 	.word	0x00000010
        /*04e4*/ 	.short	0x010a
        /*04e6*/ 	.byte	0x3f
	.zero		1


	//   ....[43]....
        /*04e8*/ 	.word	0x0000b660
        /*04ec*/ 	.word	0x00000009
        /*04f0*/ 	.word	0x00000020
        /*04f4*/ 	.short	0x010a
        /*04f6*/ 	.byte	0x3f
	.zero		1


	//   ....[44]....
        /*04f8*/ 	.word	0x0000b6d0
        /*04fc*/ 	.word	0x0000000b
        /*0500*/ 	.word	0x00000020
        /*0504*/ 	.short	0x010a
        /*0506*/ 	.byte	0x3f
	.zero		1


	//----- nvinfo : EIATTR_NUM_MBARRIERS
	.align		4
.L_59:
        /*0508*/ 	.byte	0x03, 0x38
        /*050a*/ 	.short	0x0006


	//----- nvinfo : EIATTR_EXIT_INSTR_OFFSETS
	.align		4
        /*050c*/ 	.byte	0x04, 0x1c
        /*050e*/ 	.short	(.L_61 - .L_60)


	//   ....[0]....
.L_60:
        /*0510*/ 	.word	0x000003d0


	//   ....[1]....
        /*0514*/ 	.word	0x000014b0


	//   ....[2]....
        /*0518*/ 	.word	0x000014e0


	//   ....[3]....
        /*051c*/ 	.word	0x00001e50


	//   ....[4]....
        /*0520*/ 	.word	0x0000b020


	//   ....[5]....
        /*0524*/ 	.word	0x0000b160


	//----- nvinfo : EIATTR_REQNTID
	.align		4
.L_61:
        /*0528*/ 	.byte	0x04, 0x10
        /*052a*/ 	.short	(.L_63 - .L_62)
.L_62:
        /*052c*/ 	.word	0x00000180
        /*0530*/ 	.word	0x00000001
        /*0534*/ 	.word	0x00000001


	//----- nvinfo : EIATTR_CBANK_PARAM_SIZE
	.align		4
.L_63:
        /*0538*/ 	.byte	0x03, 0x19
        /*053a*/ 	.short	0x02cc


	//----- nvinfo : EIATTR_PARAM_CBANK
	.align		4
        /*053c*/ 	.byte	0x04, 0x0a
        /*053e*/ 	.short	(.L_65 - .L_64)
	.align		4
.L_64:
        /*0540*/ 	.word	index@(.nv.constant0.kernel_cutlass_kernel_flash_attncuteflash_fwd_sm90FlashAttentionForwardSm90_object_at__tensor0000o11921211101213_tensor0000o19211101213_tensor0000o19211101213_tensor0000o11921211101213_te_0)
        /*0544*/ 	.short	0x0210
        /*0546*/ 	.short	0x02cc


	//----- nvinfo : EIATTR_SW_WAR
	.align		4
.L_65:
        /*0548*/ 	.byte	0x04, 0x36
        /*054a*/ 	.short	(.L_67 - .L_66)
.L_66:
        /*054c*/ 	.word	0x00000008
.L_67:


//--------------------- .nv.callgraph             --------------------------
	.section	.nv.callgraph,"",@"SHT_CUDA_CALLGRAPH"
	.align	4
	.sectionentsize	8
	.align		4
        /*0000*/ 	.word	0x00000000
	.align		4
        /*0004*/ 	.word	0xffffffff
	.align		4
        /*0008*/ 	.word	0x00000000
	.align		4
        /*000c*/ 	.word	0xfffffffe
	.align		4
        /*0010*/ 	.word	0x00000000
	.align		4
        /*0014*/ 	.word	0xfffffffd
	.align		4
        /*0018*/ 	.word	0x00000000
	.align		4
        /*001c*/ 	.word	0xfffffffc


//--------------------- .text.kernel_cutlass_kernel_flash_attncuteflash_fwd_sm90FlashAttentionForwardSm90_object_at__tensor0000o11921211101213_tensor0000o19211101213_tensor0000o19211101213_tensor0000o11921211101213_te_0 --------------------------
	.section	.text.kernel_cutlass_kernel_flash_attncuteflash_fwd_sm90FlashAttentionForwardSm90_object_at__tensor0000o11921211101213_tensor0000o19211101213_tensor0000o19211101213_tensor0000o11921211101213_te_0,"ax",@progbits
	.sectionflags	@"SHF_BARRIERS=2"
	.align	128
        .global         kernel_cutlass_kernel_flash_attncuteflash_fwd_sm90FlashAttentionForwardSm90_object_at__tensor0000o11921211101213_tensor0000o19211101213_tensor0000o19211101213_tensor0000o11921211101213_te_0
        .type           kernel_cutlass_kernel_flash_attncuteflash_fwd_sm90FlashAttentionForwardSm90_object_at__tensor0000o11921211101213_tensor0000o19211101213_tensor0000o19211101213_tensor0000o11921211101213_te_0,@function
        .size           kernel_cutlass_kernel_flash_attncuteflash_fwd_sm90FlashAttentionForwardSm90_object_at__tensor0000o11921211101213_tensor0000o19211101213_tensor0000o19211101213_tensor0000o11921211101213_te_0,(.L_x_45 - kernel_cutlass_kernel_flash_attncuteflash_fwd_sm90FlashAttentionForwardSm90_object_at__tensor0000o11921211101213_tensor0000o19211101213_tensor0000o19211101213_tensor0000o11921211101213_te_0)
        .other          kernel_cutlass_kernel_flash_attncuteflash_fwd_sm90FlashAttentionForwardSm90_object_at__tensor0000o11921211101213_tensor0000o19211101213_tensor0000o19211101213_tensor0000o11921211101213_te_0,@"STO_CUDA_ENTRY STV_DEFAULT"
kernel_cutlass_kernel_flash_attncuteflash_fwd_sm90FlashAttentionForwardSm90_object_at__tensor0000o11921211101213_tensor0000o19211101213_tensor0000o19211101213_tensor0000o11921211101213_te_0:
.text.kernel_cutlass_kernel_flash_attncuteflash_fwd_sm90FlashAttentionForwardSm90_object_at__tensor0000o11921211101213_tensor0000o19211101213_tensor0000o19211101213_tensor0000o11921211101213_te_0:
[----:B------:R-:W1:Y:S01]  /*0000*/  LDC R1, c[0x0][0x28] ;  /* 0x00000a00ff017b82 */ /* 0x000e620000000800 */
[----:B------:R-:W2:Y:S02]  /*0010*/  S2R R12, SR_TID.X ;  /* 0x00000000000c7919 */ /* 0x000ea40000002100 */
[----:B--2---:R-:W-:-:S04]  /*0020*/  SHF.R.U32.HI R0, RZ, 0x5, R12 ;  /* 0x00000005ff007819 */ /* 0x004fc8000001160c */
[----:B------:R-:W-:-:S13]  /*0030*/  ISETP.NE.AND P0, PT, R0, RZ, PT ;  /* 0x000000ff0000720c */ /* 0x000fda0003f05270 */
[----:B-1----:R-:W-:Y:S05]  /*0040*/  @P0 BRA `(.L_x_0) ;  /* 0x0000000000a40947 */ /* 0x002fea0003800000 */
[----:B------:R-:W1:Y:S01]  /*0050*/  S2UR UR8, SR_CgaCtaId ;  /* 0x00000000000879c3 */ /* 0x000e620000008800 */
[----:B------:R-:W-:Y:S01]  /*0060*/  ULDC.64 UR12, c[0x0][0x198] ;  /* 0x00006600000c7ab9 */ /* 0x000fe20000000a00 */
[----:B------:R-:W-:Y:S01]  /*0070*/  UMOV UR4, 0x400 ;  /* 0x0000040000047882 */ /* 0x000fe20000000000 */
[----:B------:R-:W-:Y:S02]  /*0080*/  UIADD3 UR18, UP0, UR12, 0x70, URZ ;  /* 0x000000700c127890 */ /* 0x000fe4000ff1e03f */
[----:B------:R-:W-:Y:S02]  /*0090*/  UIADD3 UR20, UP1, UR12, 0xf0, URZ ;  /* 0x000000f00c147890 */ /* 0x000fe4000ff3e03f */
[----:B------:R-:W-:Y:S01]  /*00a0*/  UIADD3 UR22, UP2, UR12, 0x170, URZ ;  /* 0x000001700c167890 */ /* 0x000fe2000ff5e03f */
[----:B------:R-:W2:Y:S01]  /*00b0*/  S2UR UR6, SR_CgaCtaId ;  /* 0x00000000000679c3 */ /* 0x000ea20000008800 */
[----:B------:R-:W-:Y:S01]  /*00c0*/  UMOV UR7, 0x1 ;  /* 0x0000000100077882 */ /* 0x000fe20000000000 */
[----:B------:R-:W-:-:S02]  /*00d0*/  UIADD3 UR12, UP3, UR12, 0x1f0, URZ ;  /* 0x000001f00c0c7890 */ /* 0x000fc4000ff7e03f */
[----:B------:R-:W-:-:S04]  /*00e0*/  UIADD3 UR14, -UR7, 0x100000, URZ ;  /* 0x00100000070e7890 */ /* 0x000fc8000fffe13f */
[----:B------:R-:W-:Y:S02]  /*00f0*/  USHF.L.U32 UR15, UR14, 0xb, URZ ;  /* 0x0000000b0e0f7899 */ /* 0x000fe4000800063f */
[----:B------:R-:W-:Y:S01]  /*0100*/  USHF.L.U32 UR14, UR14, 0x1, URZ ;  /* 0x000000010e0e7899 */ /* 0x000fe2000800063f */
[----:B------:R-:W-:Y:S01]  /*0110*/  UMOV UR10, 0x8 ;  /* 0x00000008000a7882 */ /* 0x000fe20000000000 */
[----:B------:R-:W-:Y:S01]  /*0120*/  UMOV UR5, 0x400 ;  /* 0x0000040000057882 */ /* 0x000fe20000000000 */
[----:B------:R-:W-:Y:S02]  /*0130*/  UIADD3.X UR19, URZ, UR13, URZ, UP0, !UPT ;  /* 0x0000000d3f137290 */ /* 0x000fe400087fe43f */
[----:B------:R-:W-:-:S04]  /*0140*/  UIADD3 UR16, -UR10, 0x100000, URZ ;  /* 0x001000000a107890 */ /* 0x000fc8000fffe13f */
[----:B------:R-:W-:Y:S02]  /*0150*/  USHF.L.U32 UR17, UR16, 0xb, URZ ;  /* 0x0000000b10117899 */ /* 0x000fe4000800063f */
[----:B------:R-:W-:Y:S02]  /*0160*/  USHF.L.U32 UR16, UR16, 0x1, URZ ;  /* 0x0000000110107899 */ /* 0x000fe4000800063f */
[----:B------:R-:W-:Y:S02]  /*0170*/  UIADD3.X UR21, URZ, UR13, URZ, UP1, !UPT ;  /* 0x0000000d3f157290 */ /* 0x000fe40008ffe43f */
[----:B------:R-:W-:Y:S02]  /*0180*/  UIADD3.X UR23, URZ, UR13, URZ, UP2, !UPT ;  /* 0x0000000d3f177290 */ /* 0x000fe400097fe43f */
[----:B------:R-:W-:Y:S01]  /*0190*/  UIADD3.X UR13, URZ, UR13, URZ, UP3, !UPT ;  /* 0x0000000d3f0d7290 */ /* 0x000fe20009ffe43f */
[----:B------:R3:W-:Y:S01]  /*01a0*/  UTMACCTL.PF [UR18] ;  /* 0x00000000120079b9 */ /* 0x0007e20008040000 */
[----:B-1----:R-:W-:-:S03]  /*01b0*/  ULEA UR8, UR8, UR4, 0x18 ;  /* 0x0000000408087291 */ /* 0x002fc6000f8ec03f */
[----:B------:R3:W-:Y:S01]  /*01c0*/  UTMACCTL.PF [UR20] ;  /* 0x00000000140079b9 */ /* 0x0007e20008040000 */
[----:B--2---:R-:W-:Y:S02]  /*01d0*/  ULEA UR9, UR6, UR5, 0x18 ;  /* 0x0000000506097291 */ /* 0x004fe4000f8ec03f */
[----:B------:R-:W-:-:S04]  /*01e0*/  UIADD3 UR4, -UR7, 0x100000, URZ ;  /* 0x0010000007047890 */ /* 0x000fc8000fffe13f */
[----:B------:R-:W-:Y:S02]  /*01f0*/  USHF.L.U32 UR5, UR4, 0xb, URZ ;  /* 0x0000000b04057899 */ /* 0x000fe4000800063f */
[----:B------:R-:W-:Y:S01]  /*0200*/  USHF.L.U32 UR4, UR4, 0x1, URZ ;  /* 0x0000000104047899 */ /* 0x000fe2000800063f */
[----:B------:R3:W-:Y:S01]  /*0210*/  UTMACCTL.PF [UR22] ;  /* 0x00000000160079b9 */ /* 0x0007e20008040000 */
[----:B------:R-:W-:-:S04]  /*0220*/  UIADD3 UR6, -UR10, 0x100000, URZ ;  /* 0x001000000a067890 */ /* 0x000fc8000fffe13f */
[----:B------:R-:W-:Y:S02]  /*0230*/  USHF.L.U32 UR7, UR6, 0xb, URZ ;  /* 0x0000000b06077899 */ /* 0x000fe4000800063f */
[----:B------:R-:W-:Y:S01]  /*0240*/  USHF.L.U32 UR6, UR6, 0x1, URZ ;  /* 0x0000000106067899 */ /* 0x000fe2000800063f */
[----:B------:R3:W-:Y:S01]  /*0250*/  UTMACCTL.PF [UR12] ;  /* 0x000000000c0079b9 */ /* 0x0007e20008040000 */
[----:B------:R-:W1:Y:S02]  /*0260*/  FENCE.VIEW.ASYNC.S ;  /* 0x00000000000073c6 */ /* 0x000e640000000000 */
[----:B-1----:R3:W1:Y:S01]  /*0270*/  SYNCS.EXCH.64 URZ, [UR8], UR14 ;  /* 0x0000000e083f75b2 */ /* 0x0026620008000100 */
[----:B------:R3:W2:Y:S01]  /*0280*/  SYNCS.EXCH.64 URZ, [UR8+0x8], UR16 ;  /* 0x00000810083f75b2 */ /* 0x0006a20008000100 */
[----:B------:R3:W4:Y:S06]  /*0290*/  SYNCS.EXCH.64 URZ, [UR9+0x10], UR4 ;  /* 0x00001004093f75b2 */ /* 0x00072c0008000100 */
[----:B------:R3:W5:Y:S01]  /*02a0*/  SYNCS.EXCH.64 URZ, [UR9+0x18], UR6 ;  /* 0x00001806093f75b2 */ /* 0x0007620008000100 */
[----:B------:R3:W1:Y:S01]  /*02b0*/  SYNCS.EXCH.64 URZ, [UR9+0x20], UR4 ;  /* 0x00002004093f75b2 */ /* 0x0006620008000100 */
[----:B------:R3:W1:Y:S02]  /*02c0*/  SYNCS.EXCH.64 URZ, [UR9+0x28], UR6 ;  /* 0x00002806093f75b2 */ /* 0x0006640008000100 */
[----:B---3--:R-:W-:Y:S01]  /*02d0*/  NOP ;  /* 0x0000000000007918 */ /* 0x008fe20000000000 */
.L_x_0:
[----:B------:R-:W-:Y:S01]  /*02e0*/  ISETP.GT.AND P0, PT, R0, 0x3, PT ;  /* 0x000000030000780c */ /* 0x000fe20003f04270 */
[----:B------:R-:W-:Y:S01]  /*02f0*/  NOP ;  /* 0x0000000000007918 */ /* 0x000fe20000000000 */
[----:B------:R-:W-:Y:S01]  /*0300*/  ULDC.U8 UR5, c[0x0][0x4a4] ;  /* 0x0001290000057ab9 */ /* 0x000fe20000000000 */
[----:B------:R-:W-:Y:S01]  /*0310*/  ULDC.U8 UR12, c[0x0][0x4a5] ;  /* 0x00012940000c7ab9 */ /* 0x000fe20000000000 */
[----:B------:R-:W-:Y:S01]  /*0320*/  ULDC.U8 UR7, c[0x0][0x4b0] ;  /* 0x00012c0000077ab9 */ /* 0x000fe20000000000 */
[----:B------:R-:W-:Y:S01]  /*0330*/  ULDC.U8 UR8, c[0x0][0x4b1] ;  /* 0x00012c4000087ab9 */ /* 0x000fe20000000000 */
[----:B------:R-:W-:Y:S01]  /*0340*/  ULDC.U8 UR10, c[0x0][0x4bd] ;  /* 0x00012f40000a7ab9 */ /* 0x000fe20000000000 */
[----:B------:R-:W-:Y:S01]  /*0350*/  ULDC.U8 UR6, c[0x0][0x4c8] ;  /* 0x0001320000067ab9 */ /* 0x000fe20000000000 */
[----:B------:R-:W-:Y:S01]  /*0360*/  ULDC.U8 UR9, c[0x0][0x4c9] ;  /* 0x0001324000097ab9 */ /* 0x000fe20000000000 */
[----:B------:R-:W-:Y:S01]  /*0370*/  ULDC.U8 UR18, c[0x0][0x4bc] ;  /* 0x00012f0000127ab9 */ /* 0x000fe20000000000 */
[----:B-12-45:R-:W-:Y:S06]  /*0380*/  BAR.SYNC.DEFER_BLOCKING 0x0 ;  /* 0x0000000000007b1d */ /* 0x036fec0000010000 */
[----:B------:R-:W-:Y:S05]  /*0390*/  @P0 BRA `(.L_x_1) ;  /* 0x0000001000540947 */ /* 0x000fea0003800000 */
[----:B------:R-:W-:-:S08]  /*03a0*/  NOP ;  /* 0x0000000000007918 */ /* 0x000fd00000000000 */
[----:B------:R-:W1:-:S00]  /*03b0*/  USETMAXREG.DEALLOC.CTAPOOL 0x18 ;  /* 0x00000018000079c8 */ /* 0x000e4000080e0500 */
[----:B-1----:R-:W-:-:S13]  /*03c0*/  LOP3.LUT P0, RZ, R0, 0x3, RZ, 0xc0, !PT ;  /* 0x0000000300ff7812 */ /* 0x002fda000780c0ff */
[----:B------:R-:W-:Y:S05]  /*03d0*/  @P0 EXIT ;  /* 0x000000000000094d */ /* 0x000fea0003800000 */
[----:B------:R-:W1:Y:S01]  /*03e0*/  S2UR UR19, SR_CTAID.X ;  /* 0x00000000001379c3 */ /* 0x000e620000002500 */
[----:B------:R-:W-:Y:S01]  /*03f0*/  ULDC UR14, c[0x0][0x4b8] ;  /* 0x00012e00000e7ab9 */ /* 0x000fe20000000800 */
[----:B------:R-:W-:Y:S01]  /*0400*/  ULDC.64 UR16, c[0x0][0x4a8] ;  /* 0x00012a0000107ab9 */ /* 0x000fe20000000a00 */
[----:B------:R-:W-:Y:S01]  /*0410*/  ULDC.64 UR20, c[0x0][0x498] ;  /* 0x0001260000147ab9 */ /* 0x000fe20000000a00 */
[----:B------:R-:W-:-:S04]  /*0420*/  IMAD.MOV.U32 R2, RZ, RZ, 0x1 ;  /* 0x00000001ff027424 */ /* 0x000fc800078e00ff */
[----:B------:R-:W2:Y:S01]  /*0430*/  LDC R0, c[0x0][0x488] ;  /* 0x00012200ff007b82 */ /* 0x000ea20000000800 */
[----:B-1----:R-:W-:-:S04]  /*0440*/  UIMAD.WIDE.U32 UR14, UR19, UR14, URZ ;  /* 0x0000000e130e72a5 */ /* 0x002fc8000f8e003f */
[----:B------:R-:W-:-:S04]  /*0450*/  UIADD3 UR4, -UR15, UR19, URZ ;  /* 0x000000130f047290 */ /* 0x000fc8000fffe13f */
[----:B------:R-:W-:Y:S01]  /*0460*/  USHF.R.U32.HI UR4, URZ, UR18, UR4 ;  /* 0x000000123f047299 */ /* 0x000fe20008011604 */
[----:B--2---:R-:W-:-:S03]  /*0470*/  ISETP.LE.AND P0, PT, R0, UR19, PT ;  /* 0x0000001300007c0c */ /* 0x004fc6000bf03270 */
[----:B------:R-:W-:-:S04]  /*0480*/  UIADD3 UR4, UR15, UR4, URZ ;  /* 0x000000040f047290 */ /* 0x000fc8000fffe03f */
[----:B------:R-:W-:-:S03]  /*0490*/  USHF.R.U32.HI UR11, URZ, UR10, UR4 ;  /* 0x0000000a3f0b7299 */ /* 0x000fc60008011604 */
[----:B------:R-:W-:Y:S01]  /*04a0*/  ULDC UR4, c[0x0][0x4cc] ;  /* 0x0001330000047ab9 */ /* 0x000fe20000000800 */
[----:B------:R-:W-:Y:S02]  /*04b0*/  UIADD3 UR13, -UR11, URZ, URZ ;  /* 0x0000003f0b0d7290 */ /* 0x000fe4000fffe13f */
[----:B------:R-:W-:-:S03]  /*04c0*/  UISETP.GE.AND UP0, UPT, UR11, UR4, UPT ;  /* 0x000000040b00728c */ /* 0x000fc6000bf06270 */
[----:B------:R-:W-:Y:S02]  /*04d0*/  ULDC UR4, c[0x0][0x4b4] ;  /* 0x00012d0000047ab9 */ /* 0x000fe40000000800 */
[----:B------:R-:W-:Y:S02]  /*04e0*/  UIMAD UR13, UR13, UR4, UR19 ;  /* 0x000000040d0d72a4 */ /* 0x000fe4000f8e0213 */
[----:B------:R-:W-:-:S04]  /*04f0*/  USEL UR4, UR7, UR6, !UP0 ;  /* 0x0000000607047287 */ /* 0x000fc8000c000000 */
[----:B------:R-:W-:Y:S01]  /*0500*/  @UP0 ULDC UR17, c[0x0][0x4c4] ;  /* 0x0001310000110ab9 */ /* 0x000fe20000000800 */
[----:B------:R-:W-:Y:S01]  /*0510*/  @UP0 ULDC UR16, c[0x0][0x4c0] ;  /* 0x0001300000100ab9 */ /* 0x000fe20000000800 */
[----:B------:R-:W-:Y:S02]  /*0520*/  UIMAD.WIDE.U32 UR14, UR13, UR17, URZ ;  /* 0x000000110d0e72a5 */ /* 0x000fe4000f8e003f */
[----:B------:R-:W-:Y:S02]  /*0530*/  ULOP3.LUT UR17, UR4, 0xff, URZ, 0xc0, !UPT ;  /* 0x000000ff04117892 */ /* 0x000fe4000f8ec03f */
[----:B------:R-:W-:Y:S02]  /*0540*/  UIADD3 UR14, UR13, -UR15, URZ ;  /* 0x8000000f0d0e7290 */ /* 0x000fe4000fffe03f */
[----:B------:R-:W-:Y:S02]  /*0550*/  USEL UR4, UR8, UR9, !UP0 ;  /* 0x0000000908047287 */ /* 0x000fe4000c000000 */
[----:B------:R-:W-:-:S02]  /*0560*/  USHF.R.U32.HI UR14, URZ, UR17, UR14 ;  /* 0x000000113f0e7299 */ /* 0x000fc4000801160e */
[----:B------:R-:W-:Y:S02]  /*0570*/  ULOP3.LUT UR4, UR4, 0xff, URZ, 0xc0, !UPT ;  /* 0x000000ff04047892 */ /* 0x000fe4000f8ec03f */
[----:B------:R-:W-:-:S04]  /*0580*/  UIADD3 UR14, UR15, UR14, URZ ;  /* 0x0000000e0f0e7290 */ /* 0x000fc8000fffe03f */
[----:B------:R-:W-:-:S04]  /*0590*/  USHF.R.U32.HI UR4, URZ, UR4, UR14 ;  /* 0x000000043f047299 */ /* 0x000fc8000801160e */
[----:B------:R-:W-:-:S04]  /*05a0*/  UIADD3 UR14, -UR4, URZ, URZ ;  /* 0x0000003f040e7290 */ /* 0x000fc8000fffe13f */
[----:B------:R-:W-:-:S03]  /*05b0*/  UIMAD UR16, UR16, UR14, UR13 ;  /* 0x0000000e101072a4 */ /* 0x000fc6000f8e020d */
[----:B------:R-:W-:Y:S01]  /*05c0*/  ULDC UR14, c[0x0][0x4a0] ;  /* 0x00012800000e7ab9 */ /* 0x000fe20000000800 */
[----:B------:R-:W-:-:S04]  /*05d0*/  UIMAD UR16, UR11, UR20, UR16 ;  /* 0x000000140b1072a4 */ /* 0x000fc8000f8e0210 */
[----:B------:R-:W-:-:S04]  /*05e0*/  UIMAD.WIDE.U32 UR14, UR16, UR14, URZ ;  /* 0x0000000e100e72a5 */ /* 0x000fc8000f8e003f */
[----:B------:R-:W-:-:S04]  /*05f0*/  UIADD3 UR11, UR16, -UR15, URZ ;  /* 0x8000000f100b7290 */ /* 0x000fc8000fffe03f */
[----:B------:R-:W-:-:S04]  /*0600*/  USHF.R.U32.HI UR11, URZ, UR5, UR11 ;  /* 0x000000053f0b7299 */ /* 0x000fc8000801160b */
[----:B------:R-:W-:-:S04]  /*0610*/  UIADD3 UR11, UR15, UR11, URZ ;  /* 0x0000000b0f0b7290 */ /* 0x000fc8000fffe03f */
[----:B------:R-:W-:-:S04]  /*0620*/  USHF.R.U32.HI UR29, URZ, UR12, UR11 ;  /* 0x0000000c3f1d7299 */ /* 0x000fc8000801160b */
[----:B------:R-:W-:-:S04]  /*0630*/  UIADD3 UR28, -UR29, URZ, URZ ;  /* 0x0000003f1d1c7290 */ /* 0x000fc8000fffe13f */
[----:B------:R-:W-:Y:S01]  /*0640*/  UIMAD UR28, UR28, UR21, UR16 ;  /* 0x000000151c1c72a4 */ /* 0x000fe2000f8e0210 */
[----:B------:R-:W-:Y:S11]  /*0650*/  @P0 BRA `(.L_x_2) ;  /* 0x0000000c00780947 */ /* 0x000ff60003800000 */
[----:B------:R-:W1:Y:S01]  /*0660*/  S2UR UR5, SR_CgaCtaId ;  /* 0x00000000000579c3 */ /* 0x000e620000008800 */
[----:B------:R-:W-:Y:S01]  /*0670*/  UMOV UR41, 0x400 ;  /* 0x0000040000297882 */ /* 0x000fe20000000000 */
[----:B------:R-:W-:Y:S01]  /*0680*/  IMAD.MOV.U32 R0, RZ, RZ, -0x80000000 ;  /* 0x80000000ff007424 */ /* 0x000fe200078e00ff */
[----:B------:R-:W-:Y:S01]  /*0690*/  ULDC UR23, c[0x0][0x48c] ;  /* 0x0001230000177ab9 */ /* 0x000fe20000000800 */
[----:B------:R-:W-:Y:S01]  /*06a0*/  ULDC UR17, c[0x0][0x21c] ;  /* 0x0000870000117ab9 */ /* 0x000fe20000000800 */
[----:B------:R-:W-:Y:S01]  /*06b0*/  ULDC UR13, c[0x0][0x210] ;  /* 0x00008400000d7ab9 */ /* 0x000fe20000000800 */
[----:B------:R-:W-:Y:S02]  /*06c0*/  UIADD3 UR16, UR17, -0x1, URZ ;  /* 0xffffffff11107890 */ /* 0x000fe4000fffe03f */
[----:B------:R-:W-:Y:S02]  /*06d0*/  UIADD3 UR13, UR17, -UR13, URZ ;  /* 0x8000000d110d7290 */ /* 0x000fe4000fffe03f */
[----:B------:R-:W-:-:S02]  /*06e0*/  UIADD3 UR15, -UR17, URZ, URZ ;  /* 0x0000003f110f7290 */ /* 0x000fc4000fffe13f */
[----:B------:R-:W-:Y:S02]  /*06f0*/  USHF.R.S32.HI UR18, URZ, 0x1f, UR16 ;  /* 0x0000001f3f127899 */ /* 0x000fe40008011410 */
[----:B------:R-:W-:Y:S02]  /*0700*/  USHF.R.S32.HI UR15, URZ, 0x1f, UR15 ;  /* 0x0000001f3f0f7899 */ /* 0x000fe4000801140f */
[----:B------:R-:W-:Y:S02]  /*0710*/  ULEA.HI UR18, UR18, UR16, URZ, 0x7 ;  /* 0x0000001012127291 */ /* 0x000fe4000f8f383f */
[----:B------:R-:W-:Y:S02]  /*0720*/  UISETP.GT.AND UP4, UPT, UR17, URZ, UPT ;  /* 0x0000003f1100728c */ /* 0x000fe4000bf84270 */
[----:B------:R-:W-:Y:S01]  /*0730*/  ULEA.HI UR17, UR15, -UR17, URZ, 0x7 ;  /* 0x800000110f117291 */ /* 0x000fe2000f8f383f */
[----:B------:R-:W-:Y:S01]  /*0740*/  UMOV UR20, 0x0 ;  /* 0x0000000000147882 */ /* 0x000fe20000000000 */
[----:B------:R-:W-:Y:S01]  /*0750*/  UMOV UR21, 0x1 ;  /* 0x0000000100157882 */ /* 0x000fe20000000000 */
[----:B-1----:R-:W-:-:S02]  /*0760*/  ULEA UR41, UR5, UR41, 0x18 ;  /* 0x0000002905297291 */ /* 0x002fc4000f8ec03f */
[----:B------:R-:W-:Y:S02]  /*0770*/  UIADD3 UR5, -UR4, UR23, URZ ;  /* 0x0000001704057290 */ /* 0x000fe4000fffe13f */
[----:B------:R-:W-:Y:S02]  /*0780*/  USHF.R.S32.HI UR17, URZ, 0x7, UR17 ;  /* 0x000000073f117899 */ /* 0x000fe40008011411 */
[----:B------:R-:W-:Y:S01]  /*0790*/  ULEA UR5, UR5, UR13, 0x7 ;  /* 0x0000000d05057291 */ /* 0x000fe2000f8e383f */
[----:B------:R-:W-:Y:S02]  /*07a0*/  ULDC.64 UR10, c[0x0][0x198] ;  /* 0x00006600000a7ab9 */ /* 0x000fe40000000a00 */
[----:B------:R-:W1:Y:S01]  /*07b0*/  SYNCS.PHASECHK.TRANS64.TRYWAIT P0, [UR41+0x18], R0 ;  /* 0x00001800ff0075a7 */ /* 0x000e620008000169 */
[----:B------:R-:W-:Y:S02]  /*07c0*/  UIADD3 UR19, -UR5, URZ, URZ ;  /* 0x0000003f05137290 */ /* 0x000fe4000fffe13f */
[----:B------:R-:W-:-:S02]  /*07d0*/  UIADD3 UR13, UR5, -0x1, URZ ;  /* 0xffffffff050d7890 */ /* 0x000fc4000fffe03f */
[----:B------:R-:W-:Y:S02]  /*07e0*/  USHF.R.S32.HI UR16, URZ, 0x1f, UR19 ;  /* 0x0000001f3f107899 */ /* 0x000fe40008011413 */
[----:B------:R-:W-:Y:S02]  /*07f0*/  USHF.R.S32.HI UR15, URZ, 0x1f, UR13 ;  /* 0x0000001f3f0f7899 */ /* 0x000fe4000801140d */
[----:B------:R-:W-:Y:S02]  /*0800*/  ULEA.HI UR16, UR16, -UR5, URZ, 0x7 ;  /* 0x8000000510107291 */ /* 0x000fe4000f8f383f */
[----:B------:R-:W-:Y:S02]  /*0810*/  ULEA.HI UR15, UR15, UR13, URZ, 0x7 ;  /* 0x0000000d0f0f7291 */ /* 0x000fe4000f8f383f */
[----:B------:R-:W-:Y:S01]  /*0820*/  USHF.R.S32.HI UR16, URZ, 0x7, UR16 ;  /* 0x000000073f107899 */ /* 0x000fe20008011410 */
[----:B------:R-:W-:Y:S01]  /*0830*/  ULDC.64 UR8, c[0x0][0x198] ;  /* 0x0000660000087ab9 */ /* 0x000fe20000000a00 */
[----:B------:R-:W-:Y:S01]  /*0840*/  ULDC.64 UR6, c[0x0][0x198] ;  /* 0x0000660000067ab9 */ /* 0x000fe20000000a00 */
[----:B------:R-:W-:Y:S01]  /*0850*/  @UP4 UIMAD.WIDE UR24, UR18, 0x2000000, UR20 ;  /* 0x02000000121848a5 */ /* 0x000fe2000f8e0214 */
[----:B------:R-:W-:Y:S01]  /*0860*/  UMOV UR26, URZ ;  /* 0x0000003f001a7c82 */ /* 0x000fe20008000000 */
[----:B------:R-:W-:-:S02]  /*0870*/  UIADD3 UR30, UP2, UR10, 0xf0, URZ ;  /* 0x000000f00a1e7890 */ /* 0x000fc4000ff5e03f */
[----:B------:R-:W-:Y:S02]  /*0880*/  UIADD3 UR12, UP1, UR8, 0xf0, URZ ;  /* 0x000000f0080c7890 */ /* 0x000fe4000ff3e03f */
[----:B------:R-:W-:Y:S02]  /*0890*/  UIADD3 UR14, UP0, UR6, 0xf0, URZ ;  /* 0x000000f0060e7890 */ /* 0x000fe4000ff1e03f */
[----:B------:R-:W-:Y:S02]  /*08a0*/  UIADD3 UR17, -UR17, URZ, URZ ;  /* 0x0000003f11117290 */ /* 0x000fe4000fffe13f */
[----:B------:R-:W-:Y:S02]  /*08b0*/  ULEA.HI.SX32 UR15, UR15, 0x1, 0x19 ;  /* 0x000000010f0f7891 */ /* 0x000fe4000f8fca3f */
[----:B------:R-:W-:Y:S02]  /*08c0*/  UIADD3 UR16, -UR16, URZ, URZ ;  /* 0x0000003f10107290 */ /* 0x000fe4000fffe13f */
[----:B------:R-:W-:Y:S01]  /*08d0*/  UISETP.GT.AND UP3, UPT, UR5, URZ, UPT ;  /* 0x0000003f0500728c */ /* 0x000fe2000bf64270 */
[----:B------:R-:W-:Y:S01]  /*08e0*/  UMOV UR18, 0x40 ;  /* 0x0000004000127882 */ /* 0x000fe20000000000 */
[----:B------:R-:W-:Y:S01]  /*08f0*/  UMOV UR20, UR28 ;  /* 0x0000001c00147c82 */ /* 0x000fe20008000000 */
[----:B------:R-:W-:Y:S01]  /*0900*/  UMOV UR21, UR29 ;  /* 0x0000001d00157c82 */ /* 0x000fe20008000000 */
[----:B-1----:R-:W-:Y:S07]  /*0910*/  @!P0 BRA `(.L_x_3) ;  /* 0x000000a800148947 */ /* 0x002fee0003800000 */
.L_x_28:
[----:B------:R-:W-:Y:S01]  /*0920*/  @!UP3 UMOV UR15, UR16 ;  /* 0x00000010000fbc82 */ /* 0x000fe20008000000 */
[----:B------:R-:W-:Y:S01]  /*0930*/  @UP4 UMOV UR17, UR25 ;  /* 0x0000001900114c82 */ /* 0x000fe20008000000 */
[----:B------:R-:W-:Y:S01]  /*0940*/  ELECT P0, URZ, PT ;  /* 0x00000000003f782f */ /* 0x000fe20003800000 */
[----:B------:R-:W-:Y:S02]  /*0950*/  UISETP.LT.AND UP3, UPT, UR15, UR17, UPT ;  /* 0x000000110f00728c */ /* 0x000fe4000bf61270 */
[----:B------:R-:W-:Y:S02]  /*0960*/  UIADD3.X UR31, URZ, UR11, URZ, UP2, !UPT ;  /* 0x0000000b3f1f7290 */ /* 0x000fe400097fe43f */
[----:B------:R-:W-:Y:S02]  /*0970*/  USEL UR5, UR15, UR17, UP3 ;  /* 0x000000110f057287 */ /* 0x000fe40009800000 */
[----:B------:R-:W-:Y:S02]  /*0980*/  UIADD3 UR24, UR41, 0x18400, URZ ;  /* 0x0001840029187890 */ /* 0x000fe4000fffe03f */
[----:B------:R-:W-:-:S02]  /*0990*/  USHF.L.U32 UR22, UR5, 0x7, URZ ;  /* 0x0000000705167899 */ /* 0x000fc4000800063f */
[----:B------:R-:W-:Y:S02]  /*09a0*/  UIADD3 UR25, UR41, 0x10, URZ ;  /* 0x0000001029197890 */ /* 0x000fe4000fffe03f */
[----:B------:R-:W-:Y:S01]  /*09b0*/  @P0 IMAD.MOV.U32 R2, RZ, RZ, 0xc000 ;  /* 0x0000c000ff020424 */ /* 0x000fe200078e00ff */
[----:B------:R-:W-:Y:S02]  /*09c0*/  UIADD3 UR27, UR22, -0x80, URZ ;  /* 0xffffff80161b7890 */ /* 0x000fe4000fffe03f */
[----:B------:R-:W-:Y:S01]  /*09d0*/  UIADD3.X UR33, URZ, UR9, URZ, UP1, !UPT ;  /* 0x000000093f217290 */ /* 0x000fe20008ffe43f */
[----:B------:R2:W-:Y:S01]  /*09e0*/  @P0 SYNCS.ARRIVE.TRANS64 RZ, [UR41+0x10], R2 ;  /* 0x00001002ffff09a7 */ /* 0x0005e20008000029 */
[----:B------:R-:W-:Y:S02]  /*09f0*/  UIADD3 UR16, UR41, 0x1c400, URZ ;  /* 0x0001c40029107890 */ /* 0x000fe4000fffe03f */
[----:B------:R-:W-:Y:S02]  /*0a00*/  UIADD3 UR17, UR41, 0x10, URZ ;  /* 0x0000001029117890 */ /* 0x000fe4000fffe03f */
[----:B------:R-:W-:Y:S01]  /*0a10*/  UIADD3.X UR35, URZ, UR7, URZ, UP0, !UPT ;  /* 0x000000073f237290 */ /* 0x000fe200087fe43f */
[----:B------:R-:W-:Y:S01]  /*0a20*/  UTMALDG.4D [UR24], [UR30], desc[URZ] ;  /* 0x00003f181e0075b4 */ /* 0x000fe20008019000 */
[----:B------:R-:W-:-:S02]  /*0a30*/  UIADD3 UR8, UR41, 0x20400, URZ ;  /* 0x0002040029087890 */ /* 0x000fc4000fffe03f */
[----:B------:R-:W-:Y:S01]  /*0a40*/  UIADD3 UR9, UR41, 0x10, URZ ;  /* 0x0000001029097890 */ /* 0x000fe2000fffe03f */
[----:B------:R-:W-:Y:S01]  /*0a50*/  UMOV UR32, UR12 ;  /* 0x0000000c00207c82 */ /* 0x000fe20008000000 */
[----:B------:R-:W-:Y:S01]  /*0a60*/  UMOV UR19, UR27 ;  /* 0x0000001b00137c82 */ /* 0x000fe20008000000 */
[----:B------:R-:W-:Y:S01]  /*0a70*/  UMOV UR10, 0x80 ;  /* 0x00000080000a7882 */ /* 0x000fe20000000000 */
[----:B------:R-:W-:Y:S01]  /*0a80*/  UMOV UR12, UR28 ;  /* 0x0000001c000c7c82 */ /* 0x000fe20008000000 */
[----:B------:R-:W-:Y:S01]  /*0a90*/  UMOV UR13, UR29 ;  /* 0x0000001d000d7c82 */ /* 0x000fe20008000000 */
[----:B------:R-:W-:Y:S01]  /*0aa0*/  UMOV UR11, UR27 ;  /* 0x0000001b000b7c82 */ /* 0x000fe20008000000 */
[----:B------:R-:W-:Y:S01]  /*0ab0*/  UMOV UR34, UR14 ;  /* 0x0000000e00227c82 */ /* 0x000fe20008000000 */
[----:B------:R3:W-:Y:S01]  /*0ac0*/  UTMALDG.4D [UR16], [UR32], desc[URZ] ;  /* 0x00003f10200075b4 */ /* 0x0007e20008019000 */
[----:B------:R-:W-:Y:S01]  /*0ad0*/  ULOP3.LUT UR4, URZ, UR4, URZ, 0x33, !UPT ;  /* 0x000000043f047292 */ /* 0x000fe2000f8e333f */
[----:B------:R-:W-:Y:S01]  /*0ae0*/  ULDC.64 UR6, c[0x0][0x198] ;  /* 0x0000660000067ab9 */ /* 0x000fe20000000a00 */
[----:B------:R-:W-:Y:S01]  /*0af0*/  ULDC.64 UR14, c[0x0][0x198] ;  /* 0x00006600000e7ab9 */ /* 0x000fe20000000a00 */
[----:B------:R-:W-:Y:S01]  /*0b00*/  UMOV UR42, URZ ;  /* 0x0000003f002a7c82 */ /* 0x000fe20008000000 */
[----:B------:R-:W-:Y:S01]  /*0b10*/  UMOV UR44, UR28 ;  /* 0x0000001c002c7c82 */ /* 0x000fe20008000000 */
[----:B------:R-:W-:Y:S01]  /*0b20*/  UMOV UR45, UR29 ;  /* 0x0000001d002d7c82 */ /* 0x000fe20008000000 */
[----:B------:R2:W-:Y:S01]  /*0b30*/  UTMALDG.4D [UR8], [UR34], desc[URZ] ;  /* 0x00003f08220075b4 */ /* 0x0005e20008019000 */
[----:B------:R-:W4:Y:S01]  /*0b40*/  SYNCS.PHASECHK.TRANS64.TRYWAIT P0, [UR41+0x8], R0 ;  /* 0x00000800ff0075a7 */ /* 0x000f220008000169 */
[----:B---3--:R-:W-:Y:S01]  /*0b50*/  ULDC.64 UR16, c[0x0][0x198] ;  /* 0x0000660000107ab9 */ /* 0x008fe20000000a00 */
[----:B------:R-:W-:Y:S01]  /*0b60*/  UMOV UR18, 0x40 ;  /* 0x0000004000127882 */ /* 0x000fe20000000000 */
[----:B--2-4-:R-:W-:Y:S05]  /*0b70*/  @!P0 BRA `(.L_x_4) ;  /* 0x000000a4009c8947 */ /* 0x014fea0003800000 */
.L_x_29:
[----:B------:R-:W-:Y:S01]  /*0b80*/  ELECT P0, URZ, PT ;  /* 0x00000000003f782f */ /* 0x000fe20003800000 */
[----:B------:R-:W-:Y:S02]  /*0b90*/  UIADD3 UR6, UP0, UR6, 0x70, URZ ;  /* 0x0000007006067890 */ /* 0x000fe4000ff1e03f */
[----:B------:R-:W-:Y:S02]  /*0ba0*/  UIADD3 UR4, UR4, UR23, URZ ;  /* 0x0000001704047290 */ /* 0x000fe4000fffe03f */
[----:B------:R-:W-:Y:S02]  /*0bb0*/  UIADD3.X UR7, URZ, UR7, URZ, UP0, !UPT ;  /* 0x000000073f077290 */ /* 0x000fe400087fe43f */
[----:B------:R-:W-:Y:S02]  /*0bc0*/  UISETP.GE.AND UP0, UPT, UR5, 0x2, UPT ;  /* 0x000000020500788c */ /* 0x000fe4000bf06270 */
[----:B------:R-:W-:Y:S02]  /*0bd0*/  UIADD3 UR14, UP1, UR14, 0x70, URZ ;  /* 0x000000700e0e7890 */ /* 0x000fe4000ff3e03f */
[----:B------:R-:W-:-:S02]  /*0be0*/  UIADD3 UR24, UP2, UR16, 0x70, URZ ;  /* 0x0000007010187890 */ /* 0x000fc4000ff5e03f */
[----:B------:R-:W-:Y:S01]  /*0bf0*/  @P0 MOV R0, 0xc000 ;  /* 0x0000c00000000802 */ /* 0x000fe20000000f00 */
[----:B------:R-:W-:Y:S02]  /*0c00*/  USHF.L.U32 UR43, UR4, 0x7, URZ ;  /* 0x00000007042b7899 */ /* 0x000fe4000800063f */
[----:B------:R-:W-:Y:S02]  /*0c10*/  UIADD3 UR40, UR41, 0xc400, URZ ;  /* 0x0000c40029287890 */ /* 0x000fe4000fffe03f */
[----:B------:R2:W-:Y:S01]  /*0c20*/  @P0 SYNCS.ARRIVE.TRANS64 RZ, [UR41], R0 ;  /* 0x00000000ffff09a7 */ /* 0x0005e20008000029 */
[----:B------:R-:W-:Y:S01]  /*0c30*/  PLOP3.LUT P0, PT, PT, PT, UP0, 0x80, 0x0 ;  /* 0x000000000000781c */ /* 0x000fe20003f0f008 */
[----:B------:R-:W-:Y:S02]  /*0c40*/  UIADD3.X UR15, URZ, UR15, URZ, UP1, !UPT ;  /* 0x0000000f3f0f7290 */ /* 0x000fe40008ffe43f */
[----:B------:R-:W-:Y:S02]  /*0c50*/  UIADD3 UR16, UR41, 0x10400, URZ ;  /* 0x0001040029107890 */ /* 0x000fe4000fffe03f */
[----:B------:R-:W-:-:S02]  /*0c60*/  UIADD3.X UR25, URZ, UR17, URZ, UP2, !UPT ;  /* 0x000000113f197290 */ /* 0x000fc400097fe43f */
[----:B------:R-:W-:Y:S02]  /*0c70*/  UIADD3 UR8, UR41, 0x14400, URZ ;  /* 0x0001440029087890 */ /* 0x000fe4000fffe03f */
[----:B------:R3:W-:Y:S01]  /*0c80*/  UTMALDG.4D [UR40], [UR6], desc[URZ] ;  /* 0x00003f28060075b4 */ /* 0x0007e20008019000 */
[----:B------:R-:W-:Y:S01]  /*0c90*/  UMOV UR20, UR28 ;  /* 0x0000001c00147c82 */ /* 0x000fe20008000000 */
[----:B------:R-:W-:Y:S01]  /*0ca0*/  UMOV UR21, UR29 ;  /* 0x0000001d00157c82 */ /* 0x000fe20008000000 */
        /* <DEDUP_REMOVED lines=8> */
[----:B--2---:R-:W-:Y:S01]  /*0d30*/  IMAD.MOV.U32 R0, RZ, RZ, 0x1 ;  /* 0x00000001ff007424 */ /* 0x004fe200078e00ff */
[----:B------:R3:W-:Y:S02]  /*0d40*/  UTMALDG.4D [UR8], [UR24], desc[URZ] ;  /* 0x00003f08180075b4 */ /* 0x0007e40008019000 */
[----:B---3--:R-:W-:Y:S05]  /*0d50*/  @!P0 BRA `(.L_x_5) ;  /* 0x0000000400288947 */ /* 0x008fea0003800000 */
[----:B------:R-:W-:Y:S01]  /*0d60*/  UIADD3 UR5, -UR5, URZ, URZ ;  /* 0x0000003f05057290 */ /* 0x000fe2000fffe13f */
[----:B-1----:R-:W-:Y:S01]  /*0d70*/  IMAD.MOV.U32 R5, RZ, RZ, 0x1 ;  /* 0x00000001ff057424 */ /* 0x002fe200078e00ff */
[----:B------:R-:W-:-:S03]  /*0d80*/  UIADD3 UR27, UR22, -0x100, URZ ;  /* 0xffffff00161b7890 */ /* 0x000fc6000fffe03f */
[----:B------:R-:W-:Y:S01]  /*0d90*/  ULDC.64 UR22, c[0x0][0x198] ;  /* 0x0000660000167ab9 */ /* 0x000fe20000000a00 */
[----:B------:R-:W-:-:S08]  /*0da0*/  IMAD.U32 R4, RZ, RZ, UR5 ;  /* 0x00000005ff047e24 */ /* 0x000fd0000f8e00ff */
.L_x_8:
[----:B------:R-:W-:Y:S01]  /*0db0*/  LOP3.LUT R0, R5, 0x1, RZ, 0x3c, !PT ;  /* 0x0000000105007812 */ /* 0x000fe200078e3cff */
[----:B------:R-:W-:Y:S02]  /*0dc0*/  UIADD3 UR6, UP0, UR22, 0xf0, URZ ;  /* 0x000000f016067890 */ /* 0x000fe4000ff1e03f */
[----:B------:R-:W-:Y:S01]  /*0dd0*/  UIADD3 UR14, UP1, UR22, 0xf0, URZ ;  /* 0x000000f0160e7890 */ /* 0x000fe2000ff3e03f */
[----:B------:R-:W-:-:S04]  /*0de0*/  SHF.L.U32 R2, R0, 0x1f, RZ ;  /* 0x0000001f00027819 */ /* 0x000fc800000006ff */
[----:B------:R-:W1:Y:S02]  /*0df0*/  SYNCS.PHASECHK.TRANS64.TRYWAIT P0, [UR41+0x18], R2 ;  /* 0x00001802ff0075a7 */ /* 0x000e640008000169 */
[----:B-1----:R-:W-:Y:S05]  /*0e00*/  @!P0 BRA `(.L_x_6) ;  /* 0x000000a400188947 */ /* 0x002fea0003800000 */
.L_x_31:
[----:B------:R-:W-:Y:S01]  /*0e10*/  ELECT P0, URZ, PT ;  /* 0x00000000003f782f */ /* 0x000fe20003800000 */
[----:B------:R-:W-:Y:S01]  /*0e20*/  VIADD R4, R4, 0x1 ;  /* 0x0000000104047836 */ /* 0x000fe20000000000 */
[----:B------:R-:W-:Y:S02]  /*0e30*/  UIADD3 UR4, UP2, UR22, 0xf0, URZ ;  /* 0x000000f016047890 */ /* 0x000fe4000ff5e03f */
[----:B------:R-:W-:Y:S02]  /*0e40*/  UIADD3 UR24, UR41, 0x18400, URZ ;  /* 0x0001840029187890 */ /* 0x000fe4000fffe03f */
[----:B------:R-:W-:Y:S01]  /*0e50*/  UIADD3 UR25, UR41, 0x10, URZ ;  /* 0x0000001029197890 */ /* 0x000fe2000fffe03f */
[----:B------:R-:W-:Y:S01]  /*0e60*/  ISETP.NE.AND P1, PT, R4, -0x1, PT ;  /* 0xffffffff0400780c */ /* 0x000fe20003f25270 */
[----:B------:R-:W-:Y:S02]  /*0e70*/  UIADD3.X UR7, URZ, UR23, URZ, UP0, !UPT ;  /* 0x000000173f077290 */ /* 0x000fe400087fe43f */
[----:B------:R-:W-:-:S02]  /*0e80*/  UIADD3 UR16, UR41, 0x1c400, URZ ;  /* 0x0001c40029107890 */ /* 0x000fc4000fffe03f */
[----:B------:R-:W-:Y:S01]  /*0e90*/  UIADD3 UR17, UR41, 0x10, URZ ;  /* 0x0000001029117890 */ /* 0x000fe2000fffe03f */
[----:B------:R-:W-:Y:S01]  /*0ea0*/  @P0 IMAD.MOV.U32 R2, RZ, RZ, 0xc000 ;  /* 0x0000c000ff020424 */ /* 0x000fe200078e00ff */
[----:B------:R-:W-:Y:S02]  /*0eb0*/  UIADD3.X UR15, URZ, UR23, URZ, UP1, !UPT ;  /* 0x000000173f0f7290 */ /* 0x000fe40008ffe43f */
[----:B------:R-:W-:Y:S02]  /*0ec0*/  UIADD3 UR8, UR41, 0x20400, URZ ;  /* 0x0002040029087890 */ /* 0x000fe4000fffe03f */
[----:B------:R2:W-:Y:S01]  /*0ed0*/  @P0 SYNCS.ARRIVE.TRANS64 RZ, [UR41+0x10], R2 ;  /* 0x00001002ffff09a7 */ /* 0x0005e20008000029 */
[----:B------:R-:W-:Y:S02]  /*0ee0*/  UIADD3 UR9, UR41, 0x10, URZ ;  /* 0x0000001029097890 */ /* 0x000fe4000fffe03f */
[----:B------:R-:W-:Y:S01]  /*0ef0*/  UIADD3.X UR5, URZ, UR23, URZ, UP2, !UPT ;  /* 0x000000173f057290 */ /* 0x000fe200097fe43f */
[----:B------:R-:W-:Y:S01]  /*0f00*/  UMOV UR26, URZ ;  /* 0x0000003f001a7c82 */ /* 0x000fe20008000000 */
[----:B------:R-:W-:Y:S01]  /*0f10*/  UMOV UR18, 0x40 ;  /* 0x0000004000127882 */ /* 0x000fe20000000000 */
[----:B------:R-:W-:Y:S01]  /*0f20*/  UMOV UR19, UR27 ;  /* 0x0000001b00137c82 */ /* 0x000fe20008000000 */
[----:B------:R-:W-:Y:S01]  /*0f30*/  UMOV UR20, UR28 ;  /* 0x0000001c00147c82 */ /* 0x000fe20008000000 */
[----:B------:R-:W-:Y:S01]  /*0f40*/  UMOV UR21, UR29 ;  /* 0x0000001d00157c82 */ /* 0x000fe20008000000 */
[----:B--2---:R-:W-:Y:S01]  /*0f50*/  IMAD.U32 R2, R5, -0x80000000, RZ ;  /* 0x8000000005027824 */ /* 0x004fe200078e00ff */
[----:B------:R2:W-:Y:S01]  /*0f60*/  UTMALDG.4D [UR24], [UR6], desc[URZ] ;  /* 0x00003f18060075b4 */ /* 0x0005e20008019000 */
[----:B------:R-:W-:Y:S01]  /*0f70*/  UMOV UR10, 0x80 ;  /* 0x00000080000a7882 */ /* 0x000fe20000000000 */
[----:B------:R-:W-:Y:S01]  /*0f80*/  UMOV UR11, UR27 ;  /* 0x0000001b000b7c82 */ /* 0x000fe20008000000 */
[----:B------:R-:W-:Y:S01]  /*0f90*/  UMOV UR12, UR28 ;  /* 0x0000001c000c7c82 */ /* 0x000fe20008000000 */
[----:B------:R-:W-:Y:S01]  /*0fa0*/  UMOV UR13, UR29 ;  /* 0x0000001d000d7c82 */ /* 0x000fe20008000000 */
[----:B------:R-:W-:Y:S01]  /*0fb0*/  UIADD3 UR35, UR27, 0x80, URZ ;  /* 0x000000801b237890 */ /* 0x000fe2000fffe03f */
[----:B------:R2:W-:Y:S01]  /*0fc0*/  UTMALDG.4D [UR16], [UR14], desc[URZ] ;  /* 0x00003f100e0075b4 */ /* 0x0005e20008019000 */
[----:B------:R2:W-:Y:S01]  /*0fd0*/  UTMALDG.4D [UR8], [UR4], desc[URZ] ;  /* 0x00003f08040075b4 */ /* 0x0005e20008019000 */
[----:B------:R-:W3:Y:S02]  /*0fe0*/  SYNCS.PHASECHK.TRANS64.TRYWAIT P0, [UR41+0x28], R2 ;  /* 0x00002802ff0075a7 */ /* 0x000ee40008000169 */
[----:B--23--:R-:W-:Y:S07]  /*0ff0*/  @!P0 BRA `(.L_x_7) ;  /* 0x000000a000bc8947 */ /* 0x00cfee0003800000 */
.L_x_33:
[----:B------:R-:W-:Y:S01]  /*1000*/  ELECT P0, URZ, PT ;  /* 0x00000000003f782f */ /* 0x000fe20003800000 */
[----:B-1----:R-:W-:Y:S01]  /*1010*/  IMAD.MOV.U32 R5, RZ, RZ, R0 ;  /* 0x000000ffff057224 */ /* 0x002fe200078e0000 */
[----:B------:R-:W-:Y:S02]  /*1020*/  UIADD3 UR4, UP0, UR22, 0x170, URZ ;  /* 0x0000017016047890 */ /* 0x000fe4000ff1e03f */
[----:B------:R-:W-:Y:S02]  /*1030*/  UIADD3 UR6, UP1, UR22, 0x170, URZ ;  /* 0x0000017016067890 */ /* 0x000fe4000ff3e03f */
[----:B------:R-:W-:Y:S02]  /*1040*/  UIADD3 UR14, UP2, UR22, 0x170, URZ ;  /* 0x00000170160e7890 */ /* 0x000fe4000ff5e03f */
[----:B------:R-:W-:Y:S02]  /*1050*/  UIADD3 UR32, UR41, 0x400, URZ ;  /* 0x0000040029207890 */ /* 0x000fe4000fffe03f */
[----:B------:R-:W-:-:S02]  /*1060*/  UIADD3 UR33, UR41, 0x20, URZ ;  /* 0x0000002029217890 */ /* 0x000fc4000fffe03f */
[----:B------:R-:W-:Y:S01]  /*1070*/  UIADD3.X UR5, URZ, UR23, URZ, UP0, !UPT ;  /* 0x000000173f057290 */ /* 0x000fe200087fe43f */
[----:B------:R-:W-:Y:S01]  /*1080*/  @P0 MOV R2, 0xc000 ;  /* 0x0000c00000020802 */ /* 0x000fe20000000f00 */
[----:B------:R-:W-:Y:S02]  /*1090*/  UIADD3 UR16, UR41, 0x4400, URZ ;  /* 0x0000440029107890 */ /* 0x000fe4000fffe03f */
[----:B------:R-:W-:Y:S02]  /*10a0*/  UIADD3 UR17, UR41, 0x20, URZ ;  /* 0x0000002029117890 */ /* 0x000fe4000fffe03f */
[----:B------:R2:W-:Y:S01]  /*10b0*/  @P0 SYNCS.ARRIVE.TRANS64 RZ, [UR41+0x20], R2 ;  /* 0x00002002ffff09a7 */ /* 0x0005e20008000029 */
[----:B------:R-:W-:Y:S02]  /*10c0*/  UIADD3.X UR7, URZ, UR23, URZ, UP1, !UPT ;  /* 0x000000173f077290 */ /* 0x000fe40008ffe43f */
[----:B------:R-:W-:Y:S02]  /*10d0*/  UIADD3 UR8, UR41, 0x8400, URZ ;  /* 0x0000840029087890 */ /* 0x000fe4000fffe03f */
[----:B------:R-:W-:-:S02]  /*10e0*/  UIADD3 UR9, UR41, 0x20, URZ ;  /* 0x0000002029097890 */ /* 0x000fc4000fffe03f */
[----:B------:R-:W-:Y:S01]  /*10f0*/  UIADD3.X UR15, URZ, UR23, URZ, UP2, !UPT ;  /* 0x000000173f0f7290 */ /* 0x000fe200097fe43f */
[----:B------:R-:W-:Y:S01]  /*1100*/  UMOV UR34, URZ ;  /* 0x0000003f00227c82 */ /* 0x000fe20008000000 */
[----:B------:R-:W-:Y:S01]  /*1110*/  UMOV UR36, UR28 ;  /* 0x0000001c00247c82 */ /* 0x000fe20008000000 */
[----:B------:R-:W-:Y:S01]  /*1120*/  UMOV UR37, UR29 ;  /* 0x0000001d00257c82 */ /* 0x000fe20008000000 */
[----:B------:R-:W-:Y:S01]  /*1130*/  UMOV UR18, 0x40 ;  /* 0x0000004000127882 */ /* 0x000fe20000000000 */
[----:B------:R-:W-:Y:S01]  /*1140*/  UMOV UR19, UR35 ;  /* 0x0000002300137c82 */ /* 0x000fe20008000000 */
[----:B------:R-:W-:Y:S01]  /*1150*/  UMOV UR20, UR28 ;  /* 0x0000001c00147c82 */ /* 0x000fe20008000000 */
[----:B------:R-:W-:Y:S01]  /*1160*/  UMOV UR21, UR29 ;  /* 0x0000001d00157c82 */ /* 0x000fe20008000000 */
[----:B------:R2:W-:Y:S01]  /*1170*/  UTMALDG.4D [UR32], [UR4], desc[URZ] ;  /* 0x00003f20040075b4 */ /* 0x0005e20008019000 */
[----:B------:R-:W-:Y:S01]  /*1180*/  UMOV UR10, 0x80 ;  /* 0x00000080000a7882 */ /* 0x000fe20000000000 */
[----:B------:R-:W-:Y:S01]  /*1190*/  UMOV UR12, UR28 ;  /* 0x0000001c000c7c82 */ /* 0x000fe20008000000 */
[----:B------:R-:W-:Y:S01]  /*11a0*/  UMOV UR13, UR29 ;  /* 0x0000001d000d7c82 */ /* 0x000fe20008000000 */
[----:B------:R-:W-:Y:S01]  /*11b0*/  UMOV UR11, UR35 ;  /* 0x00000023000b7c82 */ /* 0x000fe20008000000 */
[----:B------:R-:W-:Y:S01]  /*11c0*/  UIADD3 UR27, UR27, -0x80, URZ ;  /* 0xffffff801b1b7890 */ /* 0x000fe2000fffe03f */
[----:B------:R2:W-:Y:S01]  /*11d0*/  UTMALDG.4D [UR16], [UR6], desc[URZ] ;  /* 0x00003f10060075b4 */ /* 0x0005e20008019000 */
[----:B------:R2:W-:Y:S02]  /*11e0*/  UTMALDG.4D [UR8], [UR14], desc[URZ] ;  /* 0x00003f080e0075b4 */ /* 0x0005e40008019000 */
[----:B--2---:R-:W-:Y:S08]  /*11f0*/  @P1 BRA `(.L_x_8) ;  /* 0xfffffff800ec1947 */ /* 0x004ff0000383ffff */
.L_x_5:
[----:B------:R-:W-:Y:S01]  /*1200*/  IMAD.U32 R2, R0, -0x80000000, RZ ;  /* 0x8000000000027824 */ /* 0x000fe200078e00ff */
[----:B------:R-:W-:Y:S01]  /*1210*/  ULDC.64 UR4, c[0x0][0x198] ;  /* 0x0000660000047ab9 */ /* 0x000fe20000000a00 */
[----:B------:R-:W-:Y:S02]  /*1220*/  UIADD3 UR24, UR41, 0x400, URZ ;  /* 0x0000040029187890 */ /* 0x000fe4000fffe03f */
[----:B------:R-:W2:Y:S01]  /*1230*/  SYNCS.PHASECHK.TRANS64.TRYWAIT P0, [UR41+0x28], R2 ;  /* 0x00002802ff0075a7 */ /* 0x000ea20008000169 */
[----:B------:R-:W-:Y:S01]  /*1240*/  UIADD3 UR25, UR41, 0x20, URZ ;  /* 0x0000002029197890 */ /* 0x000fe2000fffe03f */
[----:B------:R-:W-:Y:S01]  /*1250*/  ULDC.64 UR10, c[0x0][0x198] ;  /* 0x00006600000a7ab9 */ /* 0x000fe20000000a00 */
[----:B------:R-:W-:Y:S01]  /*1260*/  ULDC.64 UR12, c[0x0][0x198] ;  /* 0x00006600000c7ab9 */ /* 0x000fe20000000a00 */
[----:B------:R-:W-:Y:S01]  /*1270*/  UMOV UR26, URZ ;  /* 0x0000003f001a7c82 */ /* 0x000fe20008000000 */
[----:B------:R-:W-:Y:S01]  /*1280*/  UMOV UR27, URZ ;  /* 0x0000003f001b7c82 */ /* 0x000fe20008000000 */
[----:B--2---:R-:W-:Y:S07]  /*1290*/  @!P0 BRA `(.L_x_9) ;  /* 0x000000a000308947 */ /* 0x004fee0003800000 */
.L_x_35:
[----:B------:R-:W-:Y:S01]  /*12a0*/  ELECT P0, URZ, PT ;  /* 0x00000000003f782f */ /* 0x000fe20003800000 */
[----:B------:R-:W-:Y:S02]  /*12b0*/  UIADD3 UR6, UP0, UR4, 0x170, URZ ;  /* 0x0000017004067890 */ /* 0x000fe4000ff1e03f */
[----:B------:R-:W-:Y:S02]  /*12c0*/  UIADD3 UR14, UP1, UR10, 0x170, URZ ;  /* 0x000001700a0e7890 */ /* 0x000fe4000ff3e03f */
[----:B------:R-:W-:Y:S02]  /*12d0*/  UIADD3.X UR7, URZ, UR5, URZ, UP0, !UPT ;  /* 0x000000053f077290 */ /* 0x000fe400087fe43f */
[----:B------:R-:W-:Y:S02]  /*12e0*/  UIADD3 UR4, UP0, UR12, 0x170, URZ ;  /* 0x000001700c047890 */ /* 0x000fe4000ff1e03f */
[----:B------:R-:W-:Y:S02]  /*12f0*/  UIADD3 UR16, UR41, 0x4400, URZ ;  /* 0x0000440029107890 */ /* 0x000fe4000fffe03f */
[----:B------:R-:W-:-:S02]  /*1300*/  UIADD3 UR17, UR41, 0x20, URZ ;  /* 0x0000002029117890 */ /* 0x000fc4000fffe03f */
[----:B------:R-:W-:Y:S01]  /*1310*/  @P0 IMAD.MOV.U32 R2, RZ, RZ, 0xc000 ;  /* 0x0000c000ff020424 */ /* 0x000fe200078e00ff */
[----:B------:R-:W-:Y:S02]  /*1320*/  UIADD3.X UR15, URZ, UR11, URZ, UP1, !UPT ;  /* 0x0000000b3f0f7290 */ /* 0x000fe40008ffe43f */
[----:B------:R-:W-:Y:S02]  /*1330*/  UIADD3 UR8, UR41, 0x8400, URZ ;  /* 0x0000840029087890 */ /* 0x000fe4000fffe03f */
[----:B------:R2:W-:Y:S01]  /*1340*/  @P0 SYNCS.ARRIVE.TRANS64 RZ, [UR41+0x20], R2 ;  /* 0x00002002ffff09a7 */ /* 0x0005e20008000029 */
[----:B------:R-:W-:Y:S01]  /*1350*/  UIADD3 UR9, UR41, 0x20, URZ ;  /* 0x0000002029097890 */ /* 0x000fe2000fffe03f */
[----:B------:R3:W-:Y:S01]  /*1360*/  UTMALDG.4D [UR24], [UR6], desc[URZ] ;  /* 0x00003f18060075b4 */ /* 0x0007e20008019000 */
[----:B------:R-:W-:Y:S01]  /*1370*/  UIADD3.X UR5, URZ, UR13, URZ, UP0, !UPT ;  /* 0x0000000d3f057290 */ /* 0x000fe200087fe43f */
[----:B------:R-:W-:Y:S01]  /*1380*/  UMOV UR18, 0x40 ;  /* 0x0000004000127882 */ /* 0x000fe20000000000 */
[----:B------:R-:W-:Y:S01]  /*1390*/  UMOV UR19, URZ ;  /* 0x0000003f00137c82 */ /* 0x000fe20008000000 */
[----:B------:R-:W-:Y:S01]  /*13a0*/  UMOV UR20, UR28 ;  /* 0x0000001c00147c82 */ /* 0x000fe20008000000 */
[----:B------:R-:W-:Y:S01]  /*13b0*/  UMOV UR21, UR29 ;  /* 0x0000001d00157c82 */ /* 0x000fe20008000000 */
[----:B------:R-:W-:Y:S01]  /*13c0*/  UMOV UR10, 0x80 ;  /* 0x00000080000a7882 */ /* 0x000fe20000000000 */
[----:B------:R-:W-:Y:S01]  /*13d0*/  UMOV UR11, URZ ;  /* 0x0000003f000b7c82 */ /* 0x000fe20008000000 */
[----:B------:R-:W-:Y:S01]  /*13e0*/  UMOV UR12, UR28 ;  /* 0x0000001c000c7c82 */ /* 0x000fe20008000000 */
[----:B------:R-:W-:Y:S01]  /*13f0*/  UMOV UR13, UR29 ;  /* 0x0000001d000d7c82 */ /* 0x000fe20008000000 */
[----:B------:R3:W-:Y:S01]  /*1400*/  UTMALDG.4D [UR16], [UR14], desc[URZ] ;  /* 0x00003f100e0075b4 */ /* 0x0007e20008019000 */
[----:B--2---:R-:W-:Y:S01]  /*1410*/  LOP3.LUT R2, R0, 0x1, RZ, 0x3c, !PT ;  /* 0x0000000100027812 */ /* 0x004fe200078e3cff */
[----:B------:R3:W-:Y:S02]  /*1420*/  UTMALDG.4D [UR8], [UR4], desc[URZ] ;  /* 0x00003f08040075b4 */ /* 0x0007e40008019000 */
[----:B---3--:R-:W-:-:S04]  /*1430*/  NOP ;  /* 0x0000000000007918 */ /* 0x008fc80000000000 */
.L_x_2:
[----:B-1----:R-:W1:Y:S01]  /*1440*/  S2R R3, SR_CgaCtaId ;  /* 0x0000000000037919 */ /* 0x002e620000008800 */
[----:B------:R-:W-:Y:S02]  /*1450*/  MOV R0, 0x400 ;  /* 0x0000040000007802 */ /* 0x000fe40000000f00 */
[----:B------:R-:W-:Y:S02]  /*1460*/  SHF.L.U32 R2, R2, 0x1f, RZ ;  /* 0x0000001f02027819 */ /* 0x000fe400000006ff */
[----:B-1----:R-:W-:-:S04]  /*1470*/  LEA R5, R3, R0, 0x18 ;  /* 0x0000000003057211 */ /* 0x002fc800078ec0ff */
[----:B------:R-:W1:Y:S02]  /*1480*/  SYNCS.PHASECHK.TRANS64.TRYWAIT P0, [R5+URZ+0x28], R2 ;  /* 0x00002802050075a7 */ /* 0x000e64000800017f */
[----:B-1----:R-:W-:Y:S05]  /*1490*/  @!P0 BRA `(.L_x_10) ;  /* 0x0000009c00cc8947 */ /* 0x002fea0003800000 */
.L_x_37:
[----:B------:R-:W-:-:S13]  /*14a0*/  ELECT P0, URZ, PT ;  /* 0x00000000003f782f */ /* 0x000fda0003800000 */
[----:B------:R-:W-:Y:S05]  /*14b0*/  @!P0 EXIT ;  /* 0x000000000000894d */ /* 0x000fea0003800000 */
[----:B------:R-:W-:-:S04]  /*14c0*/  IMAD.MOV.U32 R0, RZ, RZ, 0xc000 ;  /* 0x0000c000ff007424 */ /* 0x000fc800078e00ff */
[----:B------:R-:W-:Y:S01]  /*14d0*/  SYNCS.ARRIVE.TRANS64 RZ, [R5+URZ+0x20], R0 ;  /* 0x0000200005ff79a7 */ /* 0x000fe2000800003f */
[----:B------:R-:W-:Y:S05]  /*14e0*/  EXIT ;  /* 0x000000000000794d */ /* 0x000fea0003800000 */
.L_x_1:
[----:B------:R-:W-:-:S08]  /*14f0*/  NOP ;  /* 0x0000000000007918 */ /* 0x000fd00000000000 */
[----:B------:R-:W1:Y:S02]  /*1500*/  USETMAXREG.TRY_ALLOC.CTAPOOL UP0, 0xf0 ;  /* 0x000000f0000079c8 */ /* 0x000e640008000600 */
[----:B-1----:R-:W-:-:S13]  /*1510*/  PLOP3.LUT P0, PT, PT, PT, UP0, 0x80, 0x0 ;  /* 0x000000000000781c */ /* 0x002fda0003f0f008 */
[----:B------:R-:W-:Y:S05]  /*1520*/  @!P0 BRA `(.L_x_1) ;  /* 0xfffffffc00f08947 */ /* 0x000fea000383ffff */
[----:B------:R-:W-:Y:S01]  /*1530*/  VIADD R2, R12, 0xffffff80 ;  /* 0xffffff800c027836 */ /* 0x000fe20000000000 */
[----:B------:R-:W1:Y:S01]  /*1540*/  S2UR UR17, SR_CTAID.X ;  /* 0x00000000001179c3 */ /* 0x000e620000002500 */
[----:B------:R-:W-:Y:S01]  /*1550*/  ULDC UR14, c[0x0][0x4b8] ;  /* 0x00012e00000e7ab9 */ /* 0x000fe20000000800 */
[----:B------:R-:W-:Y:S01]  /*1560*/  UMOV UR60, 0x400 ;  /* 0x00000400003c7882 */ /* 0x000fe20000000000 */
[----:B------:R-:W-:Y:S01]  /*1570*/  ULDC UR13, c[0x0][0x4b4] ;  /* 0x00012d00000d7ab9 */ /* 0x000fe20000000800 */
[----:B------:R-:W-:Y:S01]  /*1580*/  PRMT R3, R2, 0x9910, RZ ;  /* 0x0000991002037816 */ /* 0x000fe200000000ff */
[----:B------:R-:W-:Y:S01]  /*1590*/  UMOV UR55, 0x40000040 ;  /* 0x4000004000377882 */ /* 0x000fe20000000000 */
[----:B------:R-:W-:Y:S01]  /*15a0*/  UMOV UR51, 0x40000040 ;  /* 0x4000004000337882 */ /* 0x000fe20000000000 */
[----:B------:R-:W-:Y:S01]  /*15b0*/  UMOV UR47, 0x40000040 ;  /* 0x40000040002f7882 */ /* 0x000fe20000000000 */
[----:B------:R-:W-:Y:S01]  /*15c0*/  SHF.R.S32.HI R3, RZ, 0xf, R3 ;  /* 0x0000000fff037819 */ /* 0x000fe20000011403 */
[----:B------:R-:W2:Y:S01]  /*15d0*/  S2UR UR4, SR_CgaCtaId ;  /* 0x00000000000479c3 */ /* 0x000ea20000008800 */
[----:B------:R-:W-:Y:S01]  /*15e0*/  UMOV UR43, 0x40000040 ;  /* 0x40000040002b7882 */ /* 0x000fe20000000000 */
[----:B------:R-:W-:Y:S01]  /*15f0*/  UMOV UR39, 0x40000040 ;  /* 0x4000004000277882 */ /* 0x000fe20000000000 */
[----:B------:R-:W-:Y:S01]  /*1600*/  LOP3.LUT R3, R3, 0xffff, RZ, 0xc0, !PT ;  /* 0x0000ffff03037812 */ /* 0x000fe200078ec0ff */
[----:B------:R-:W-:Y:S01]  /*1610*/  UMOV UR35, 0x40000040 ;  /* 0x4000004000237882 */ /* 0x000fe20000000000 */
[----:B------:R-:W-:Y:S01]  /*1620*/  UMOV UR31, 0x40000040 ;  /* 0x40000040001f7882 */ /* 0x000fe20000000000 */
[----:B------:R-:W-:Y:S01]  /*1630*/  UMOV UR27, 0x40000040 ;  /* 0x40000040001b7882 */ /* 0x000fe20000000000 */
[----:B------:R-:W-:Y:S01]  /*1640*/  LEA.HI R3, R3, R2, RZ, 0x17 ;  /* 0x0000000203037211 */ /* 0x000fe200078fb8ff */
[----:B------:R-:W-:Y:S01]  /*1650*/  UMOV UR23, 0x40000040 ;  /* 0x4000004000177882 */ /* 0x000fe20000000000 */
[----:B------:R-:W-:Y:S01]  /*1660*/  UMOV UR19, 0x40000040 ;  /* 0x4000004000137882 */ /* 0x000fe20000000000 */
[----:B------:R-:W-:Y:S01]  /*1670*/  UMOV UR53, 0x40000040 ;  /* 0x4000004000357882 */ /* 0x000fe20000000000 */
[----:B------:R-:W-:Y:S01]  /*1680*/  PRMT R4, R3, 0x9910, RZ ;  /* 0x0000991003047816 */ /* 0x000fe200000000ff */
[----:B------:R-:W-:Y:S01]  /*1690*/  UMOV UR49, 0x40000040 ;  /* 0x4000004000317882 */ /* 0x000fe20000000000 */
[----:B------:R-:W-:Y:S01]  /*16a0*/  UMOV UR45, 0x40000040 ;  /* 0x40000040002d7882 */ /* 0x000fe20000000000 */
[----:B------:R-:W-:Y:S01]  /*16b0*/  UMOV UR41, 0x40000040 ;  /* 0x4000004000297882 */ /* 0x000fe20000000000 */
[----:B------:R-:W-:Y:S01]  /*16c0*/  SHF.R.S32.HI R4, RZ, 0x7, R4 ;  /* 0x00000007ff047819 */ /* 0x000fe20000011404 */
[----:B-1----:R-:W-:Y:S01]  /*16d0*/  UIMAD.WIDE.U32 UR14, UR17, UR14, URZ ;  /* 0x0000000e110e72a5 */ /* 0x002fe2000f8e003f */
[----:B------:R-:W-:-:S02]  /*16e0*/  UMOV UR37, 0x40000040 ;  /* 0x4000004000257882 */ /* 0x000fc40000000000 */
[----:B------:R-:W-:Y:S01]  /*16f0*/  PRMT R5, R4, 0x9910, RZ ;  /* 0x0000991004057816 */ /* 0x000fe200000000ff */
[----:B------:R-:W-:Y:S01]  /*1700*/  UIADD3 UR11, -UR15, UR17, URZ ;  /* 0x000000110f0b7290 */ /* 0x000fe2000fffe13f */
[----:B------:R-:W-:Y:S01]  /*1710*/  LOP3.LUT R4, R3, 0xff80, RZ, 0xc0, !PT ;  /* 0x0000ff8003047812 */ /* 0x000fe200078ec0ff */
[----:B------:R-:W-:Y:S01]  /*1720*/  UMOV UR33, 0x40000040 ;  /* 0x4000004000217882 */ /* 0x000fe20000000000 */
[----:B------:R-:W-:Y:S01]  /*1730*/  UMOV UR29, 0x40000040 ;  /* 0x40000040001d7882 */ /* 0x000fe20000000000 */
[----:B------:R-:W-:Y:S01]  /*1740*/  IMAD.MOV.U32 R3, RZ, RZ, R5 ;  /* 0x000000ffff037224 */ /* 0x000fe200078e0005 */
[----:B------:R-:W-:Y:S01]  /*1750*/  USHF.R.U32.HI UR11, URZ, UR18, UR11 ;  /* 0x000000123f0b7299 */ /* 0x000fe2000801160b */
[----:B------:R-:W-:Y:S01]  /*1760*/  IADD3 R4, RZ, -R4, RZ ;  /* 0x80000004ff047210 */ /* 0x000fe20007ffe0ff */
[----:B--2---:R-:W-:Y:S01]  /*1770*/  ULEA UR60, UR4, UR60, 0x18 ;  /* 0x0000003c043c7291 */ /* 0x004fe2000f8ec03f */
[C---:B------:R-:W-:Y:S01]  /*1780*/  IMAD.SHL.U32 R5, R3.reuse, 0x80, RZ ;  /* 0x0000008003057824 */ /* 0x040fe200078e00ff */
[----:B------:R-:W-:Y:S01]  /*1790*/  UIADD3 UR11, UR15, UR11, URZ ;  /* 0x0000000b0f0b7290 */ /* 0x000fe2000fffe03f */
[----:B------:R-:W-:Y:S01]  /*17a0*/  PRMT R7, R4, 0x7710, RZ ;  /* 0x0000771004077816 */ /* 0x000fe200000000ff */
[----:B------:R-:W-:Y:S01]  /*17b0*/  ULDC UR18, c[0x0][0x4cc] ;  /* 0x0001330000127ab9 */ /* 0x000fe20000000800 */
[----:B------:R-:W-:Y:S01]  /*17c0*/  ULDC.64 UR14, c[0x0][0x4a8] ;  /* 0x00012a00000e7ab9 */ /* 0x000fe20000000a00 */
[C---:B------:R-:W-:Y:S01]  /*17d0*/  ISETP.NE.AND P0, PT, R2.reuse, R5, PT ;  /* 0x000000050200720c */ /* 0x040fe20003f05270 */
[----:B------:R-:W-:Y:S01]  /*17e0*/  USHF.R.U32.HI UR16, URZ, UR10, UR11 ;  /* 0x0000000a3f107299 */ /* 0x000fe2000801160b */
[----:B------:R-:W-:Y:S01]  /*17f0*/  IMAD.IADD R4, R2, 0x1, R7 ;  /* 0x0000000102047824 */ /* 0x000fe200078e0207 */
[----:B------:R-:W-:Y:S01]  /*1800*/  UMOV UR25, 0x40000040 ;  /* 0x4000004000197882 */ /* 0x000fe20000000000 */
[----:B------:R-:W-:Y:S01]  /*1810*/  ISETP.LT.U32.AND P0, PT, R12, 0x80, P0 ;  /* 0x000000800c00780c */ /* 0x000fe20000701070 */
[----:B------:R-:W-:Y:S01]  /*1820*/  UISETP.GE.AND UP0, UPT, UR16, UR18, UPT ;  /* 0x000000121000728c */ /* 0x000fe2000bf06270 */
[----:B------:R-:W-:Y:S01]  /*1830*/  VIADD R2, R3, 0xffffffff ;  /* 0xffffffff03027836 */ /* 0x000fe20000000000 */
[----:B------:R-:W-:Y:S01]  /*1840*/  UIADD3 UR4, -UR16, URZ, URZ ;  /* 0x0000003f10047290 */ /* 0x000fe2000fffe13f */
[----:B------:R-:W-:Y:S01]  /*1850*/  PRMT R5, R4, 0x8880, RZ ;  /* 0x0000888004057816 */ /* 0x000fe200000000ff */
[----:B------:R-:W-:-:S02]  /*1860*/  USEL UR6, UR7, UR6, !UP0 ;  /* 0x0000000607067287 */ /* 0x000fc4000c000000 */
[----:B------:R-:W-:Y:S01]  /*1870*/  UIMAD UR13, UR4, UR13, UR17 ;  /* 0x0000000d040d72a4 */ /* 0x000fe2000f8e0211 */
[----:B------:R-:W-:Y:S01]  /*1880*/  PRMT R5, R5, 0x7710, RZ ;  /* 0x0000771005057816 */ /* 0x000fe200000000ff */
[----:B------:R-:W-:Y:S02]  /*1890*/  USEL UR4, UR8, UR9, !UP0 ;  /* 0x0000000908047287 */ /* 0x000fe4000c000000 */
[----:B------:R-:W-:Y:S01]  /*18a0*/  ULOP3.LUT UR6, UR6, 0xff, URZ, 0xc0, !UPT ;  /* 0x000000ff06067892 */ /* 0x000fe2000f8ec03f */
[----:B------:R-:W-:Y:S01]  /*18b0*/  SHF.R.U32.HI R5, RZ, 0x7, R5 ;  /* 0x00000007ff057819 */ /* 0x000fe20000011605 */
[----:B------:R-:W-:Y:S01]  /*18c0*/  @UP0 ULDC UR15, c[0x0][0x4c4] ;  /* 0x00013100000f0ab9 */ /* 0x000fe20000000800 */
[----:B------:R-:W-:Y:S01]  /*18d0*/  @!P0 IADD3 R2, R3, RZ, RZ ;  /* 0x000000ff03028210 */ /* 0x000fe20007ffe0ff */
[----:B------:R-:W-:Y:S01]  /*18e0*/  UIMAD.WIDE.U32 UR8, UR13, UR15, URZ ;  /* 0x0000000f0d0872a5 */ /* 0x000fe2000f8e003f */
[----:B------:R-:W-:Y:S01]  /*18f0*/  LOP3.LUT R5, R5, 0xff, RZ, 0xc0, !PT ;  /* 0x000000ff05057812 */ /* 0x000fe200078ec0ff */
[----:B------:R-:W-:-:S02]  /*1900*/  ULOP3.LUT UR15, UR4, 0xff, URZ, 0xc0, !UPT ;  /* 0x000000ff040f7892 */ /* 0x000fc4000f8ec03f */
[----:B------:R-:W-:Y:S01]  /*1910*/  UIADD3 UR4, UR13, -UR9, URZ ;  /* 0x800000090d047290 */ /* 0x000fe2000fffe03f */
[----:B------:R1:W2:Y:S01]  /*1920*/  SHFL.IDX PT, R8, R2, RZ, 0x1f ;  /* 0x00001fff02087589 */ /* 0x0002a200000e0000 */
[CC--:B------:R-:W-:Y:S01]  /*1930*/  LEA.HI R6, R5.reuse, R4.reuse, RZ, 0x1a ;  /* 0x0000000405067211 */ /* 0x0c0fe200078fd0ff */
[----:B------:R-:W-:Y:S01]  /*1940*/  @UP0 ULDC UR14, c[0x0][0x4c0] ;  /* 0x00013000000e0ab9 */ /* 0x000fe20000000800 */
[----:B------:R-:W-:Y:S01]  /*1950*/  USHF.R.U32.HI UR4, URZ, UR6, UR4 ;  /* 0x000000063f047299 */ /* 0x000fe20008011604 */
[----:B------:R-:W-:Y:S01]  /*1960*/  LEA.HI R5, R5, R4, RZ, 0x1d ;  /* 0x0000000405057211 */ /* 0x000fe200078fe8ff */
[----:B------:R-:W-:Y:S01]  /*1970*/  ULDC.64 UR10, c[0x0][0x498] ;  /* 0x00012600000a7ab9 */ /* 0x000fe20000000a00 */
[C---:B------:R-:W-:Y:S01]  /*1980*/  PRMT R7, R6.reuse, 0x8880, RZ ;  /* 0x0000888006077816 */ /* 0x040fe200000000ff */
[----:B------:R-:W-:Y:S01]  /*1990*/  UIADD3 UR9, UR9, UR4, URZ ;  /* 0x0000000409097290 */ /* 0x000fe2000fffe03f */
[----:B------:R-:W-:Y:S01]  /*19a0*/  LOP3.LUT R6, R6, 0xfffc, RZ, 0xc0, !PT ;  /* 0x0000fffc06067812 */ /* 0x000fe200078ec0ff */
[----:B------:R-:W-:Y:S01]  /*19b0*/  UIADD3 UR4, UR60, 0x18400, URZ ;  /* 0x000184003c047890 */ /* 0x000fe2000fffe03f */
[----:B-1----:R-:W-:Y:S01]  /*19c0*/  SHF.R.S32.HI R2, RZ, 0x2, R7 ;  /* 0x00000002ff027819 */ /* 0x002fe20000011407 */
[----:B------:R-:W-:-:S02]  /*19d0*/  USHF.R.U32.HI UR15, URZ, UR15, UR9 ;  /* 0x0000000f3f0f7299 */ /* 0x000fc40008011609 */
[----:B------:R-:W-:Y:S01]  /*19e0*/  USHF.R.U32.HI UR4, URZ, 0x4, UR4 ;  /* 0x000000043f047899 */ /* 0x000fe20008011604 */
[----:B------:R-:W-:Y:S01]  /*19f0*/  LOP3.LUT R7, R2, 0xffff, RZ, 0xc0, !PT ;  /* 0x0000ffff02077812 */ /* 0x000fe200078ec0ff */
[----:B------:R-:W-:Y:S02]  /*1a00*/  UIADD3 UR6, -UR15, URZ, URZ ;  /* 0x0000003f0f067290 */ /* 0x000fe4000fffe13f */
[----:B------:R-:W-:Y:S01]  /*1a10*/  ULOP3.LUT UR4, UR4, 0x3fc0, URZ, 0xc0, !UPT ;  /* 0x00003fc004047892 */ /* 0x000fe2000f8ec03f */
[----:B------:R-:W-:Y:S01]  /*1a20*/  SHF.R.U32.HI R7, RZ, 0x5, R7 ;  /* 0x00000005ff077819 */ /* 0x000fe20000011607 */
[----:B------:R-:W-:Y:S02]  /*1a30*/  UIMAD UR6, UR14, UR6, UR13 ;  /* 0x000000060e0672a4 */ /* 0x000fe4000f8e020d */
[----:B------:R-:W-:Y:S01]  /*1a40*/  ULOP3.LUT UR14, UR4, 0x10000, URZ, 0xfc, !UPT ;  /* 0x00010000040e7892 */ /* 0x000fe2000f8efc3f */
[----:B------:R-:W-:Y:S01]  /*1a50*/  LOP3.LUT R7, R7, 0x7, RZ, 0xc0, !PT ;  /* 0x0000000707077812 */ /* 0x000fe200078ec0ff */
[----:B------:R-:W-:Y:S01]  /*1a60*/  UIMAD UR10, UR16, UR10, UR6 ;  /* 0x0000000a100a72a4 */ /* 0x000fe2000f8e0206 */
[----:B--2---:R-:W-:Y:S01]  /*1a70*/  R2UR UR4, R8 ;  /* 0x00000000080472ca */ /* 0x004fe200000e0000 */
[----:B------:R-:W-:Y:S01]  /*1a80*/  ULDC UR8, c[0x0][0x4a0] ;  /* 0x0001280000087ab9 */ /* 0x000fe20000000800 */
[----:B------:R-:W1:Y:S01]  /*1a90*/  LDC R8, c[0x0][0x488] ;  /* 0x00012200ff087b82 */ /* 0x000e620000000800 */
[----:B------:R-:W-:Y:S01]  /*1aa0*/  IMAD.IADD R7, R2, 0x1, R7 ;  /* 0x0000000102077824 */ /* 0x000fe200078e0207 */
[----:B------:R-:W-:-:S02]  /*1ab0*/  UIMAD.WIDE.U32 UR8, UR10, UR8, URZ ;  /* 0x000000080a0872a5 */ /* 0x000fc4000f8e003f */
[----:B------:R-:W-:Y:S02]  /*1ac0*/  ULOP3.LUT UR54, UR14, 0x2, URZ, 0xfc, !UPT ;  /* 0x000000020e367892 */ /* 0x000fe4000f8efc3f */
[----:B------:R-:W-:Y:S01]  /*1ad0*/  LOP3.LUT R7, R7, 0xfff8, RZ, 0xc0, !PT ;  /* 0x0000fff807077812 */ /* 0x000fe200078ec0ff */
[----:B------:R-:W-:Y:S02]  /*1ae0*/  UIADD3 UR7, UR10, -UR9, URZ ;  /* 0x800000090a077290 */ /* 0x000fe4000fffe03f */
[----:B------:R-:W-:Y:S02]  /*1af0*/  ULOP3.LUT UR50, UR14, 0x4, URZ, 0xfc, !UPT ;  /* 0x000000040e327892 */ /* 0x000fe4000f8efc3f */
[----:B------:R-:W-:Y:S01]  /*1b00*/  USHF.L.U32 UR4, UR4, 0x7, URZ ;  /* 0x0000000704047899 */ /* 0x000fe2000800063f */
[----:B------:R-:W-:Y:S01]  /*1b10*/  IMAD.MOV R7, RZ, RZ, -R7 ;  /* 0x000000ffff077224 */ /* 0x000fe200078e0a07 */
[----:B------:R-:W-:Y:S02]  /*1b20*/  USHF.R.U32.HI UR7, URZ, UR5, UR7 ;  /* 0x000000053f077299 */ /* 0x000fe40008011607 */
[----:B------:R-:W-:-:S02]  /*1b30*/  USHF.R.S32.HI UR13, URZ, 0x7, UR4 ;  /* 0x000000073f0d7899 */ /* 0x000fc40008011404 */
[----:B------:R-:W-:Y:S01]  /*1b40*/  PRMT R7, R7, 0x7710, RZ ;  /* 0x0000771007077816 */ /* 0x000fe200000000ff */
[----:B------:R-:W-:Y:S02]  /*1b50*/  UIADD3 UR7, UR9, UR7, URZ ;  /* 0x0000000709077290 */ /* 0x000fe4000fffe03f */
[----:B------:R-:W-:Y:S02]  /*1b60*/  ULEA.HI UR4, UR4, UR13, URZ, 0x1 ;  /* 0x0000000d04047291 */ /* 0x000fe4000f8f083f */
[----:B------:R-:W-:Y:S01]  /*1b70*/  IMAD.IADD R2, R2, 0x1, R7 ;  /* 0x0000000102027824 */ /* 0x000fe200078e0207 */
[----:B------:R-:W-:Y:S01]  /*1b80*/  PRMT R7, R5, 0x8880, RZ ;  /* 0x0000888005077816 */ /* 0x000fe200000000ff */
[----:B------:R-:W-:Y:S01]  /*1b90*/  ULOP3.LUT UR4, UR4, 0xfffffffe, URZ, 0xc0, !UPT ;  /* 0xfffffffe04047892 */ /* 0x000fe2000f8ec03f */
[----:B-1----:R-:W-:Y:S01]  /*1ba0*/  ISETP.LE.AND P0, PT, R8, UR17, PT ;  /* 0x0000001108007c0c */ /* 0x002fe2000bf03270 */
[----:B------:R-:W-:Y:S01]  /*1bb0*/  USHF.R.U32.HI UR12, URZ, UR12, UR7 ;  /* 0x0000000c3f0c7299 */ /* 0x000fe20008011607 */
[----:B------:R-:W-:Y:S01]  /*1bc0*/  PRMT R2, R2, 0x9910, RZ ;  /* 0x0000991002027816 */ /* 0x000fe200000000ff */
[----:B------:R-:W-:-:S02]  /*1bd0*/  UIADD3 UR13, UR13, -UR4, URZ ;  /* 0x800000040d0d7290 */ /* 0x000fc4000fffe03f */
[----:B------:R-:W-:Y:S01]  /*1be0*/  UIADD3 UR5, -UR12, URZ, URZ ;  /* 0x0000003f0c057290 */ /* 0x000fe2000fffe13f */
[----:B------:R-:W-:Y:S01]  /*1bf0*/  LEA R5, R3, R2, 0x6 ;  /* 0x0000000203057211 */ /* 0x000fe200078e30ff */
[----:B------:R-:W-:Y:S01]  /*1c00*/  ULEA UR4, UR13, UR60, 0xd ;  /* 0x0000003c0d047291 */ /* 0x000fe2000f8e683f */
[----:B------:R-:W-:Y:S01]  /*1c10*/  IMAD.MOV.U32 R2, RZ, RZ, R7 ;  /* 0x000000ffff027224 */ /* 0x000fe200078e0007 */
[----:B------:R-:W-:Y:S01]  /*1c20*/  UIMAD UR11, UR5, UR11, UR10 ;  /* 0x0000000b050b72a4 */ /* 0x000fe2000f8e020a */
[----:B------:R-:W-:Y:S01]  /*1c30*/  IMAD.MOV R3, RZ, RZ, -R6 ;  /* 0x000000ffff037224 */ /* 0x000fe200078e0a06 */
[----:B------:R-:W-:Y:S02]  /*1c40*/  UIADD3 UR4, UR4, 0xc400, URZ ;  /* 0x0000c40004047890 */ /* 0x000fe4000fffe03f */
[----:B------:R-:W-:Y:S01]  /*1c50*/  SHF.R.S32.HI R2, RZ, 0x5, R2 ;  /* 0x00000005ff027819 */ /* 0x000fe20000011402 */
[----:B------:R-:W-:Y:S01]  /*1c60*/  ULOP3.LUT UR46, UR14, 0x6, URZ, 0xfc, !UPT ;  /* 0x000000060e2e7892 */ /* 0x000fe2000f8efc3f */
[----:B------:R-:W-:Y:S01]  /*1c70*/  PRMT R3, R3, 0x7710, RZ ;  /* 0x0000771003037816 */ /* 0x000fe200000000ff */
[----:B------:R-:W-:Y:S01]  /*1c80*/  USHF.R.U32.HI UR4, URZ, 0x4, UR4 ;  /* 0x000000043f047899 */ /* 0x000fe20008011604 */
[----:B------:R-:W-:Y:S01]  /*1c90*/  PRMT R2, R2, 0x9910, RZ ;  /* 0x0000991002027816 */ /* 0x000fe200000000ff */
[----:B------:R-:W-:Y:S01]  /*1ca0*/  UIADD3 UR42, UR14, 0x400, URZ ;  /* 0x000004000e2a7890 */ /* 0x000fe2000fffe03f */
[----:B------:R-:W-:Y:S01]  /*1cb0*/  IADD3 R3, R4, R3, RZ ;  /* 0x0000000304037210 */ /* 0x000fe20007ffe0ff */
[----:B------:R-:W-:-:S02]  /*1cc0*/  ULOP3.LUT UR4, UR4, 0x3fc0, URZ, 0xc0, !UPT ;  /* 0x00003fc004047892 */ /* 0x000fc4000f8ec03f */
[----:B------:R-:W-:Y:S01]  /*1cd0*/  IMAD R2, R2, 0x10, R5 ;  /* 0x0000001002027824 */ /* 0x000fe200078e0205 */
[----:B------:R-:W-:Y:S02]  /*1ce0*/  UIADD3 UR38, UR14, 0x402, URZ ;  /* 0x000004020e267890 */ /* 0x000fe4000fffe03f */
[----:B------:R-:W-:Y:S02]  /*1cf0*/  ULOP3.LUT UR9, UR4, 0x10000, URZ, 0xfc, !UPT ;  /* 0x0001000004097892 */ /* 0x000fe4000f8efc3f */
[----:B------:R-:W-:Y:S02]  /*1d00*/  UIADD3 UR34, UR14, 0x404, URZ ;  /* 0x000004040e227890 */ /* 0x000fe4000fffe03f */
[----:B------:R-:W-:Y:S02]  /*1d10*/  UIADD3 UR30, UR14, 0x406, URZ ;  /* 0x000004060e1e7890 */ /* 0x000fe4000fffe03f */
[----:B------:R-:W-:Y:S02]  /*1d20*/  UIADD3 UR26, UR14, 0x800, URZ ;  /* 0x000008000e1a7890 */ /* 0x000fe4000fffe03f */
[----:B------:R-:W-:-:S02]  /*1d30*/  UIADD3 UR22, UR14, 0x802, URZ ;  /* 0x000008020e167890 */ /* 0x000fc4000fffe03f */
[----:B------:R-:W-:Y:S02]  /*1d40*/  UIADD3 UR18, UR14, 0x804, URZ ;  /* 0x000008040e127890 */ /* 0x000fe4000fffe03f */
[----:B------:R-:W-:Y:S02]  /*1d50*/  UIADD3 UR6, UR14, 0x806, URZ ;  /* 0x000008060e067890 */ /* 0x000fe4000fffe03f */
[----:B------:R-:W-:Y:S02]  /*1d60*/  ULOP3.LUT UR52, UR9, 0x2, URZ, 0xfc, !UPT ;  /* 0x0000000209347892 */ /* 0x000fe4000f8efc3f */
[----:B------:R-:W-:Y:S02]  /*1d70*/  ULOP3.LUT UR48, UR9, 0x4, URZ, 0xfc, !UPT ;  /* 0x0000000409307892 */ /* 0x000fe4000f8efc3f */
[----:B------:R-:W-:Y:S02]  /*1d80*/  ULOP3.LUT UR44, UR9, 0x6, URZ, 0xfc, !UPT ;  /* 0x00000006092c7892 */ /* 0x000fe4000f8efc3f */
[----:B------:R-:W-:-:S02]  /*1d90*/  UIADD3 UR40, UR9, 0x400, URZ ;  /* 0x0000040009287890 */ /* 0x000fc4000fffe03f */
[----:B------:R-:W-:Y:S02]  /*1da0*/  UIADD3 UR36, UR9, 0x402, URZ ;  /* 0x0000040209247890 */ /* 0x000fe4000fffe03f */
[----:B------:R-:W-:Y:S02]  /*1db0*/  UIADD3 UR32, UR9, 0x404, URZ ;  /* 0x0000040409207890 */ /* 0x000fe4000fffe03f */
[----:B------:R-:W-:Y:S02]  /*1dc0*/  UIADD3 UR28, UR9, 0x406, URZ ;  /* 0x00000406091c7890 */ /* 0x000fe4000fffe03f */
[----:B------:R-:W-:Y:S02]  /*1dd0*/  UIADD3 UR24, UR9, 0x800, URZ ;  /* 0x0000080009187890 */ /* 0x000fe4000fffe03f */
[----:B------:R-:W-:Y:S02]  /*1de0*/  UIADD3 UR20, UR9, 0x802, URZ ;  /* 0x0000080209147890 */ /* 0x000fe4000fffe03f */
[----:B------:R-:W-:-:S02]  /*1df0*/  UIADD3 UR16, UR9, 0x804, URZ ;  /* 0x0000080409107890 */ /* 0x000fc4000fffe03f */
[----:B------:R-:W-:Y:S01]  /*1e00*/  UIADD3 UR4, UR9, 0x806, URZ ;  /* 0x0000080609047890 */ /* 0x000fe2000fffe03f */
[----:B------:R-:W-:Y:S01]  /*1e10*/  UMOV UR7, 0x40000040 ;  /* 0x4000004000077882 */ /* 0x000fe20000000000 */
[----:B------:R-:W-:Y:S01]  /*1e20*/  UMOV UR21, 0x40000040 ;  /* 0x4000004000157882 */ /* 0x000fe20000000000 */
[----:B------:R-:W-:Y:S01]  /*1e30*/  UMOV UR17, 0x40000040 ;  /* 0x4000004000117882 */ /* 0x000fe20000000000 */
[----:B------:R-:W-:Y:S01]  /*1e40*/  UMOV UR5, 0x40000040 ;  /* 0x4000004000057882 */ /* 0x000fe20000000000 */
[----:B------:R-:W-:Y:S07]  /*1e50*/  @P0 EXIT ;  /* 0x000000000000094d */ /* 0x000fee0003800000 */
[----:B------:R-:W1:Y:S01]  /*1e60*/  SYNCS.PHASECHK.TRANS64.TRYWAIT P0, [UR60], RZ ;  /* 0x000000ffff0075a7 */ /* 0x000e62000800017c */
[----:B------:R-:W-:Y:S01]  /*1e70*/  ULDC UR8, c[0x0][0x21c] ;  /* 0x0000870000087ab9 */ /* 0x000fe20000000800 */
[----:B------:R-:W-:Y:S01]  /*1e80*/  UMOV UR57, 0x1 ;  /* 0x0000000100397882 */ /* 0x000fe20000000000 */
[----:B------:R-:W-:Y:S02]  /*1e90*/  UIADD3 UR10, UR8, -0x1, URZ ;  /* 0xffffffff080a7890 */ /* 0x000fe4000fffe03f */
[----:B------:R-:W-:Y:S02]  /*1ea0*/  UISETP.GT.AND UP0, UPT, UR8, URZ, UPT ;  /* 0x0000003f0800728c */ /* 0x000fe4000bf04270 */
[----:B------:R-:W-:-:S04]  /*1eb0*/  USHF.R.S32.HI UR56, URZ, 0x1f, UR10 ;  /* 0x0000001f3f387899 */ /* 0x000fc8000801140a */
[----:B------:R-:W-:-:S03]  /*1ec0*/  ULEA.HI UR10, UR56, UR10, URZ, 0x7 ;  /* 0x0000000a380a7291 */ /* 0x000fc6000f8f383f */
[----:B------:R-:W-:Y:S02]  /*1ed0*/  UMOV UR56, 0x0 ;  /* 0x0000000000387882 */ /* 0x000fe40000000000 */
[----:B------:R-:W-:Y:S01]  /*1ee0*/  @UP0 UIMAD.WIDE UR58, UR10, 0x2000000, UR56 ;  /* 0x020000000a3a08a5 */ /* 0x000fe2000f8e0238 */
[----:B-1----:R-:W-:Y:S11]  /*1ef0*/  @!P0 BRA `(.L_x_11) ;  /* 0x00000094004c8947 */ /* 0x002ff60003800000 */
.L_x_38:
[----:B------:R-:W2:Y:S01]  /*1f00*/  SYNCS.PHASECHK.TRANS64.TRYWAIT P0, [UR60+0x10], RZ ;  /* 0x000010ffff0075a7 */ /* 0x000ea2000800017c */
[----:B------:R-:W-:Y:S01]  /*1f10*/  UIADD3 UR10, -UR8, URZ, URZ ;  /* 0x0000003f080a7290 */ /* 0x000fe2000fffe13f */
[----:B------:R-:W-:Y:S01]  /*1f20*/  UMOV UR56, UR9 ;  /* 0x0000000900387c82 */ /* 0x000fe20008000000 */
[----:B------:R-:W-:Y:S02]  /*1f30*/  UMOV UR57, 0x40000040 ;  /* 0x4000004000397882 */ /* 0x000fe40000000000 */
[----:B------:R-:W-:Y:S01]  /*1f40*/  USHF.R.S32.HI UR10, URZ, 0x1f, UR10 ;  /* 0x0000001f3f0a7899 */ /* 0x000fe2000801140a */
[----:B------:R-:W-:-:S03]  /*1f50*/  UMOV UR58, UR14 ;  /* 0x0000000e003a7c82 */ /* 0x000fc60008000000 */
[----:B------:R-:W-:-:S04]  /*1f60*/  ULEA.HI UR10, UR10, -UR8, URZ, 0x7 ;  /* 0x800000080a0a7291 */ /* 0x000fc8000f8f383f */
[----:B------:R-:W-:-:S04]  /*1f70*/  USHF.R.S32.HI UR10, URZ, 0x7, UR10 ;  /* 0x000000073f0a7899 */ /* 0x000fc8000801140a */
[----:B------:R-:W-:-:S07]  /*1f80*/  UIADD3 UR10, -UR10, URZ, URZ ;  /* 0x0000003f0a0a7290 */ /* 0x000fce000fffe13f */
[----:B------:R-:W-:Y:S01]  /*1f90*/  @UP0 UMOV UR10, UR59 ;  /* 0x0000003b000a0c82 */ /* 0x000fe20008000000 */
[----:B------:R-:W-:Y:S01]  /*1fa0*/  UMOV UR59, 0x40000040 ;  /* 0x40000040003b7882 */ /* 0x000fe20000000000 */
[----:B--2---:R-:W-:Y:S05]  /*1fb0*/  @P0 BRA `(.L_x_12) ;  /* 0x0000000000080947 */ /* 0x004fea0003800000 */
[----:B------:R-:W2:Y:S02]  /*1fc0*/  SYNCS.PHASECHK.TRANS64.TRYWAIT P0, [UR60+0x10], RZ ;  /* 0x000010ffff0075a7 */ /* 0x000ea4000800017c */
[----:B--2---:R-:W-:Y:S05]  /*1fd0*/  @!P0 BRA `(.L_x_13) ;  /* 0x00000094002c8947 */ /* 0x004fea0003800000 */
.L_x_12:
[----:B------:R-:W-:Y:S01]  /*1fe0*/  WARPGROUP.ARRIVE ;  /* 0x00000000000079c5 */ /* 0x000fe20000000000 */
[----:B-1----:R-:W-:Y:S01]  /*1ff0*/  IMAD.IADD R4, R3, 0x1, R3 ;  /* 0x0000000103047824 */ /* 0x002fe200078e0203 */
[----:B------:R-:W-:Y:S01]  /*2000*/  CS2R R88, SRZ ;  /* 0x0000000000587805 */ /* 0x000fe2000001ff00 */
[----:B------:R-:W-:Y:S01]  /*2010*/  IMAD.MOV.U32 R17, RZ, RZ, -0x1 ;  /* 0xffffffffff117424 */ /* 0x000fe200078e00ff */
[----:B------:R-:W-:Y:S02]  /*2020*/  CS2R R90, SRZ ;  /* 0x00000000005a7805 */ /* 0x000fe4000001ff00 */
[----:B------:R-:W-:Y:S01]  /*2030*/  CS2R R92, SRZ ;  /* 0x00000000005c7805 */ /* 0x000fe2000001ff00 */
[----:B------:R-:W-:Y:S01]  /*2040*/  HGMMA.64x128x16.F32.BF16 R24, gdesc[UR56], RZ, !UPT ;  /* 0x01e00000381879f0 */ /* 0x000fe2000c7018ff */
[----:B------:R-:W-:Y:S02]  /*2050*/  IADD3 R4, RZ, -R4, RZ ;  /* 0x80000004ff047210 */ /* 0x000fe40007ffe0ff */
[----:B------:R-:W-:-:S02]  /*2060*/  CS2R R94, SRZ ;  /* 0x00000000005e7805 */ /* 0x000fc4000001ff00 */
[----:B------:R-:W-:Y:S02]  /*2070*/  CS2R R96, SRZ ;  /* 0x0000000000607805 */ /* 0x000fe4000001ff00 */
[----:B------:R-:W-:Y:S02]  /*2080*/  CS2R R98, SRZ ;  /* 0x0000000000627805 */ /* 0x000fe4000001ff00 */
[----:B------:R-:W-:Y:S02]  /*2090*/  PRMT R4, R4, 0x7710, RZ ;  /* 0x0000771004047816 */ /* 0x000fe400000000ff */
[----:B------:R-:W-:Y:S02]  /*20a0*/  CS2R R100, SRZ ;  /* 0x0000000000647805 */ /* 0x000fe4000001ff00 */
[----:B------:R-:W-:Y:S02]  /*20b0*/  CS2R R102, SRZ ;  /* 0x0000000000667805 */ /* 0x000fe4000001ff00 */
[----:B------:R-:W-:-:S02]  /*20c0*/  CS2R R104, SRZ ;  /* 0x0000000000687805 */ /* 0x000fc4000001ff00 */
[----:B------:R-:W-:Y:S02]  /*20d0*/  LOP3.LUT R4, R4, 0xffff, RZ, 0xc0, !PT ;  /* 0x0000ffff04047812 */ /* 0x000fe400078ec0ff */
[----:B------:R-:W-:Y:S02]  /*20e0*/  CS2R R106, SRZ ;  /* 0x00000000006a7805 */ /* 0x000fe4000001ff00 */
[----:B------:R-:W-:Y:S02]  /*20f0*/  CS2R R108, SRZ ;  /* 0x00000000006c7805 */ /* 0x000fe4000001ff00 */
[----:B------:R-:W-:Y:S02]  /*2100*/  CS2R R110, SRZ ;  /* 0x00000000006e7805 */ /* 0x000fe4000001ff00 */
[----:B------:R-:W-:Y:S02]  /*2110*/  PRMT R4, R4, 0x8880, RZ ;  /* 0x0000888004047816 */ /* 0x000fe400000000ff */
[----:B------:R-:W-:-:S02]  /*2120*/  CS2R R112, SRZ ;  /* 0x0000000000707805 */ /* 0x000fc4000001ff00 */
[----:B------:R-:W-:Y:S02]  /*2130*/  CS2R R114, SRZ ;  /* 0x0000000000727805 */ /* 0x000fe4000001ff00 */
[----:B------:R-:W-:Y:S02]  /*2140*/  CS2R R116, SRZ ;  /* 0x0000000000747805 */ /* 0x000fe4000001ff00 */
[----:B------:R-:W-:Y:S01]  /*2150*/  CS2R R118, SRZ ;  /* 0x0000000000767805 */ /* 0x000fe2000001ff00 */
[----:B------:R-:W-:-:S12]  /*2160*/  HGMMA.64x128x16.F32.BF16 R24, gdesc[UR52], R24 ;  /* 0x01e00000341879f0 */ /* 0x000fd80008701818 */
        /* <DEDUP_REMOVED lines=8> */
[----:B------:R-:W-:Y:S01]  /*21f0*/  HGMMA.64x128x16.F32.BF16 R24, gdesc[UR16], R24 ;  /* 0x01e00000101879f0 */ /* 0x000fe20008701818 */
[----:B------:R-:W-:Y:S01]  /*2200*/  ULDC UR16, c[0x0][0x48c] ;  /* 0x0001230000107ab9 */ /* 0x000fe20000000800 */
[----:B------:R-:W-:Y:S01]  /*2210*/  ULDC UR19, c[0x0][0x210] ;  /* 0x0000840000137ab9 */ /* 0x000fe20000000800 */
[----:B------:R-:W-:Y:S01]  /*2220*/  UIADD3 UR17, -UR15, UR16, URZ ;  /* 0x000000100f117290 */ /* 0x000fe2000fffe13f */
[C---:B------:R-:W-:Y:S01]  /*2230*/  VIADD R5, R4.reuse, -UR19 ;  /* 0x8000001304057c36 */ /* 0x040fe20008000000 */
[----:B------:R-:W-:Y:S02]  /*2240*/  UIADD3 UR18, UR8, -UR19, URZ ;  /* 0x8000001308127290 */ /* 0x000fe4000fffe03f */
[----:B------:R-:W-:Y:S02]  /*2250*/  VIADD R4, R4, UR8 ;  /* 0x0000000804047c36 */ /* 0x000fe40008000000 */
[----:B------:R-:W-:Y:S01]  /*2260*/  ULEA UR17, UR17, UR18, 0x7 ;  /* 0x0000001211117291 */ /* 0x000fe2000f8e383f */
[----:B------:R-:W-:Y:S01]  /*2270*/  IADD3 R10, R2, UR8, R5 ;  /* 0x00000008020a7c10 */ /* 0x000fe2000fffe005 */
[----:B------:R-:W-:-:S02]  /*2280*/  ULDC UR8, c[0x0][0x480] ;  /* 0x0001200000087ab9 */ /* 0x000fc40000000800 */
[----:B------:R-:W-:Y:S01]  /*2290*/  UISETP.GT.AND UP0, UPT, UR17, URZ, UPT ;  /* 0x0000003f1100728c */ /* 0x000fe2000bf04270 */
[----:B------:R-:W-:Y:S01]  /*22a0*/  HGMMA.64x128x16.F32.BF16 R24, gdesc[UR4], R24, gsb0 ;  /* 0x01e00000041879f0 */ /* 0x000fe20008001818 */
[----:B------:R-:W-:Y:S02]  /*22b0*/  UIADD3 UR5, -UR17, URZ, URZ ;  /* 0x0000003f11057290 */ /* 0x000fe4000fffe13f */
[----:B------:R-:W-:Y:S02]  /*22c0*/  UIADD3 UR4, UR17, -0x1, URZ ;  /* 0xffffffff11047890 */ /* 0x000fe4000fffe03f */
[----:B------:R-:W-:Y:S02]  /*22d0*/  USHF.R.S32.HI UR6, URZ, 0x1f, UR5 ;  /* 0x0000001f3f067899 */ /* 0x000fe40008011405 */
[----:B------:R-:W-:Y:S02]  /*22e0*/  USHF.R.S32.HI UR5, URZ, 0x1f, UR4 ;  /* 0x0000001f3f057899 */ /* 0x000fe40008011404 */
[----:B------:R-:W-:-:S02]  /*22f0*/  ULEA.HI UR6, UR6, -UR17, URZ, 0x7 ;  /* 0x8000001106067291 */ /* 0x000fc4000f8f383f */
[----:B------:R-:W-:Y:S02]  /*2300*/  ULEA.HI UR5, UR5, UR4, URZ, 0x7 ;  /* 0x0000000405057291 */ /* 0x000fe4000f8f383f */
[----:B------:R-:W-:Y:S02]  /*2310*/  USHF.R.S32.HI UR6, URZ, 0x7, UR6 ;  /* 0x000000073f067899 */ /* 0x000fe40008011406 */
[----:B------:R-:W-:Y:S02]  /*2320*/  ULEA.HI.SX32 UR5, UR5, 0x1, 0x19 ;  /* 0x0000000105057891 */ /* 0x000fe4000f8fca3f */
[----:B------:R-:W-:Y:S02]  /*2330*/  UIADD3 UR6, -UR6, URZ, URZ ;  /* 0x0000003f06067290 */ /* 0x000fe4000fffe13f */
[----:B------:R-:W-:-:S05]  /*2340*/  ULOP3.LUT UR4, URZ, UR15, URZ, 0x33, !UPT ;  /* 0x0000000f3f047292 */ /* 0x000fca000f8e333f */
[----:B------:R-:W-:Y:S02]  /*2350*/  @!UP0 UMOV UR5, UR6 ;  /* 0x0000000600058c82 */ /* 0x000fe40008000000 */
[----:B------:R-:W-:-:S04]  /*2360*/  UISETP.LT.AND UP0, UPT, UR5, UR10, UPT ;  /* 0x0000000a0500728c */ /* 0x000fc8000bf01270 */
[----:B------:R-:W-:Y:S02]  /*2370*/  USEL UR7, UR5, UR10, UP0 ;  /* 0x0000000a05077287 */ /* 0x000fe40008000000 */
[----:B------:R-:W-:Y:S02]  /*2380*/  UIADD3 UR10, UR4, UR16, URZ ;  /* 0x00000010040a7290 */ /* 0x000fe4000fffe03f */
[----:B------:R-:W-:Y:S02]  /*2390*/  UIADD3 UR4, UR7, -0x1, URZ ;  /* 0xffffffff07047890 */ /* 0x000fe4000fffe03f */
[----:B------:R-:W-:Y:S02]  /*23a0*/  USHF.L.U32 UR10, UR10, 0x7, URZ ;  /* 0x000000070a0a7899 */ /* 0x000fe4000800063f */
[----:B------:R-:W-:Y:S02]  /*23b0*/  UIADD3 UR5, UR17, -0x80, URZ ;  /* 0xffffff8011057890 */ /* 0x000fe4000fffe03f */
[----:B------:R-:W-:-:S02]  /*23c0*/  VIMNMX R5, RZ, UR4, !PT ;  /* 0x00000004ff057c48 */ /* 0x000fc4000ffe0100 */
[----:B------:R-:W-:Y:S01]  /*23d0*/  IADD3 R10, R10, UR10, RZ ;  /* 0x0000000a0a0a7c10 */ /* 0x000fe2000fffe0ff */
[----:B------:R-:W-:Y:S02]  /*23e0*/  USHF.R.S32.HI UR6, URZ, 0x1f, UR5 ;  /* 0x0000001f3f067899 */ /* 0x000fe40008011405 */
[C---:B------:R-:W-:Y:S02]  /*23f0*/  IMAD R4, R5.reuse, -0x80, R4 ;  /* 0xffffff8005047824 */ /* 0x040fe400078e0204 */
[----:B------:R-:W-:Y:S01]  /*2400*/  IMAD R5, R5, -0x80, R10 ;  /* 0xffffff8005057824 */ /* 0x000fe200078e020a */
[----:B------:R-:W-:-:S04]  /*2410*/  ULEA.HI UR6, UR6, UR5, URZ, 0x7 ;  /* 0x0000000506067291 */ /* 0x000fc8000f8f383f */
[C-C-:B------:R-:W-:Y:S01]  /*2420*/  VIADDMNMX R6, R5.reuse, 0x1, R4.reuse, PT ;  /* 0x0000000105067846 */ /* 0x140fe20003800104 */
[----:B------:R-:W-:Y:S01]  /*2430*/  USHF.R.S32.HI UR6, URZ, 0x7, UR6 ;  /* 0x000000073f067899 */ /* 0x000fe20008011406 */
[----:B------:R-:W-:Y:S02]  /*2440*/  VIADDMNMX R5, R5, 0x9, R4, PT ;  /* 0x0000000905057846 */ /* 0x000fe40003800104 */
[----:B------:R-:W-:Y:S02]  /*2450*/  SHF.R.S32.HI R7, RZ, 0x1f, R6 ;  /* 0x0000001fff077819 */ /* 0x000fe40000011406 */
[----:B------:R-:W-:Y:S02]  /*2460*/  SHF.R.S32.HI R4, RZ, 0x1f, R5 ;  /* 0x0000001fff047819 */ /* 0x000fe40000011405 */
[----:B------:R-:W-:Y:S02]  /*2470*/  LEA.HI R7, R7, R6, RZ, 0x3 ;  /* 0x0000000607077211 */ /* 0x000fe400078f18ff */
[----:B------:R-:W-:-:S02]  /*2480*/  LEA.HI R4, R4, R5, RZ, 0x3 ;  /* 0x0000000504047211 */ /* 0x000fc400078f18ff */
[----:B------:R-:W-:Y:S02]  /*2490*/  LOP3.LUT R9, R7, 0xfffffff8, RZ, 0xc0, !PT ;  /* 0xfffffff807097812 */ /* 0x000fe400078ec0ff */
[----:B------:R-:W-:Y:S02]  /*24a0*/  SHF.R.S32.HI R7, RZ, 0x3, R7 ;  /* 0x00000003ff077819 */ /* 0x000fe40000011407 */
[CC--:B------:R-:W-:Y:S02]  /*24b0*/  ISETP.NE.AND P0, PT, R6.reuse, R9.reuse, PT ;  /* 0x000000090600720c */ /* 0x0c0fe40003f05270 */
[----:B------:R-:W-:Y:S02]  /*24c0*/  IADD3 R8, -R7, 0x1, RZ ;  /* 0x0000000107087810 */ /* 0x000fe40007ffe1ff */
[C---:B------:R-:W-:Y:S02]  /*24d0*/  ISETP.LT.AND P0, PT, R6.reuse, RZ, P0 ;  /* 0x000000ff0600720c */ /* 0x040fe40000701270 */
[----:B------:R-:W-:-:S11]  /*24e0*/  VIADDMNMX R9, R6, -R9, 0x2, PT ;  /* 0x0000000206097446 */ /* 0x000fd60003800909 */
[----:B------:R-:W-:-:S05]  /*24f0*/  @!P0 IMAD.MOV R8, RZ, RZ, -R7 ;  /* 0x000000ffff088224 */ /* 0x000fca00078e0a07 */
[----:B------:R-:W-:-:S04]  /*2500*/  IADD3 R9, -R9, R8, R8 ;  /* 0x0000000809097210 */ /* 0x000fc80007ffe108 */
[----:B------:R-:W-:-:S04]  /*2510*/  VIMNMX R9, R9, -0x20, !PT ;  /* 0xffffffe009097848 */ /* 0x000fc80007fe0100 */
[----:B------:R-:W-:-:S04]  /*2520*/  IADD3 R9, R9, 0x20, RZ ;  /* 0x0000002009097810 */ /* 0x000fc80007ffe0ff */
[----:B------:R-:W-:-:S04]  /*2530*/  SHF.R.U32.HI R9, RZ, R9, R17 ;  /* 0x00000009ff097219 */ /* 0x000fc80000011611 */
[C---:B------:R-:W-:Y:S02]  /*2540*/  R2P PR, R9.reuse, 0x7e ;  /* 0x0000007e09007804 */ /* 0x040fe40000000000 */
[----:B------:R-:W-:Y:S01]  /*2550*/  LOP3.LUT R7, R9, 0x1, RZ, 0xc0, !PT ;  /* 0x0000000109077812 */ /* 0x000fe200078ec0ff */
[----:B------:R-:W-:Y:S02]  /*2560*/  WARPGROUP.DEPBAR.LE gsb0, 0x0 ;  /* 0x00008000000079c5 */ /* 0x000fe40000010000 */
[----:B------:R-:W-:Y:S02]  /*2570*/  FSEL R25, R25, -INF , P1 ;  /* 0xff80000019197808 */ /* 0x000fe40000800000 */
[----:B------:R-:W-:Y:S02]  /*2580*/  FSEL R28, R28, -INF , P2 ;  /* 0xff8000001c1c7808 */ /* 0x000fe40001000000 */
[----:B------:R-:W-:Y:S02]  /*2590*/  FSEL R29, R29, -INF , P3 ;  /* 0xff8000001d1d7808 */ /* 0x000fe40001800000 */
[----:B------:R-:W-:-:S02]  /*25a0*/  FSEL R11, R32, -INF , P4 ;  /* 0xff800000200b7808 */ /* 0x000fc40002000000 */
[----:B------:R-:W-:Y:S02]  /*25b0*/  FSEL R6, R33, -INF , P5 ;  /* 0xff80000021067808 */ /* 0x000fe40002800000 */
[----:B------:R-:W-:Y:S02]  /*25c0*/  FSEL R13, R36, -INF , P6 ;  /* 0xff800000240d7808 */ /* 0x000fe40003000000 */
[----:B------:R-:W-:Y:S02]  /*25d0*/  R2P PR, R9.B1, 0x7f ;  /* 0x0000007f09007804 */ /* 0x000fe40000001000 */
[----:B------:R-:W-:-:S03]  /*25e0*/  FMNMX R14, R25, R6, !PT ;  /* 0x00000006190e7209 */ /* 0x000fc60007800000 */
[----:B------:R-:W-:Y:S02]  /*25f0*/  FSEL R40, R40, -INF , P0 ;  /* 0xff80000028287808 */ /* 0x000fe40000000000 */
[----:B------:R-:W-:Y:S02]  /*2600*/  FSEL R41, R41, -INF , P1 ;  /* 0xff80000029297808 */ /* 0x000fe40000800000 */
[----:B------:R-:W-:Y:S02]  /*2610*/  FSEL R44, R44, -INF , P2 ;  /* 0xff8000002c2c7808 */ /* 0x000fe40001000000 */
[----:B------:R-:W-:Y:S02]  /*2620*/  FSEL R45, R45, -INF , P3 ;  /* 0xff8000002d2d7808 */ /* 0x000fe40001800000 */
[----:B------:R-:W-:Y:S02]  /*2630*/  FSEL R48, R48, -INF , P4 ;  /* 0xff80000030307808 */ /* 0x000fe40002000000 */
[----:B------:R-:W-:-:S02]  /*2640*/  FSEL R49, R49, -INF , P5 ;  /* 0xff80000031317808 */ /* 0x000fc40002800000 */
[----:B------:R-:W-:Y:S02]  /*2650*/  FSEL R52, R52, -INF , P6 ;  /* 0xff80000034347808 */ /* 0x000fe40003000000 */
[----:B------:R-:W-:Y:S02]  /*2660*/  R2P PR, R9.B2, 0x7f ;  /* 0x0000007f09007804 */ /* 0x000fe40000002000 */
[----:B------:R-:W-:-:S03]  /*2670*/  FMNMX R14, R41, R14, !PT ;  /* 0x0000000e290e7209 */ /* 0x000fc60007800000 */
[----:B------:R-:W-:Y:S02]  /*2680*/  FSEL R56, R56, -INF , P0 ;  /* 0xff80000038387808 */ /* 0x000fe40000000000 */
[----:B------:R-:W-:Y:S02]  /*2690*/  ISETP.NE.U32.AND P0, PT, R7, 0x1, PT ;  /* 0x000000010700780c */ /* 0x000fe40003f05070 */
[----:B------:R-:W-:Y:S02]  /*26a0*/  FSEL R57, R57, -INF , P1 ;  /* 0xff80000039397808 */ /* 0x000fe40000800000 */
[----:B------:R-:W-:Y:S02]  /*26b0*/  FSEL R24, R24, -INF , !P0 ;  /* 0xff80000018187808 */ /* 0x000fe40004000000 */
[----:B------:R-:W-:Y:S02]  /*26c0*/  LOP3.LUT P0, RZ, R9, 0x80, RZ, 0xc0, !PT ;  /* 0x0000008009ff7812 */ /* 0x000fe4000780c0ff */
[----:B------:R-:W-:-:S02]  /*26d0*/  FSEL R60, R60, -INF , P2 ;  /* 0xff8000003c3c7808 */ /* 0x000fc40001000000 */
[----:B------:R-:W-:Y:S02]  /*26e0*/  FSEL R8, R37, -INF , P0 ;  /* 0xff80000025087808 */ /* 0x000fe40000000000 */
[----:B------:R-:W-:Y:S02]  /*26f0*/  CS2R R36, SRZ ;  /* 0x0000000000247805 */ /* 0x000fe4000001ff00 */
[----:B------:R-:W-:Y:S02]  /*2700*/  LOP3.LUT P0, RZ, R9, 0x8000, RZ, 0xc0, !PT ;  /* 0x0000800009ff7812 */ /* 0x000fe4000780c0ff */
[----:B------:R-:W-:Y:S02]  /*2710*/  FSEL R61, R61, -INF , P3 ;  /* 0xff8000003d3d7808 */ /* 0x000fe40001800000 */
[----:B------:R-:W-:Y:S02]  /*2720*/  FSEL R53, R53, -INF , P0 ;  /* 0xff80000035357808 */ /* 0x000fe40000000000 */
[----:B------:R-:W-:-:S02]  /*2730*/  LOP3.LUT P0, RZ, R9, 0x800000, RZ, 0xc0, !PT ;  /* 0x0080000009ff7812 */ /* 0x000fc4000780c0ff */
[----:B------:R-:W-:Y:S02]  /*2740*/  FSEL R64, R64, -INF , P4 ;  /* 0xff80000040407808 */ /* 0x000fe40002000000 */
[----:B------:R-:W-:Y:S02]  /*2750*/  FSEL R69, R69, -INF , P0 ;  /* 0xff80000045457808 */ /* 0x000fe40000000000 */
[----:B------:R-:W-:Y:S02]  /*2760*/  FSEL R65, R65, -INF , P5 ;  /* 0xff80000041417808 */ /* 0x000fe40002800000 */
[----:B------:R-:W-:Y:S02]  /*2770*/  FSEL R68, R68, -INF , P6 ;  /* 0xff80000044447808 */ /* 0x000fe40003000000 */
[----:B------:R-:W-:Y:S02]  /*2780*/  R2P PR, R9.B3, 0x7f ;  /* 0x0000007f09007804 */ /* 0x000fe40000003000 */
[----:B------:R-:W-:-:S02]  /*2790*/  FMNMX R7, R24, R11, !PT ;  /* 0x0000000b18077209 */ /* 0x000fc40007800000 */
[----:B------:R-:W-:Y:S02]  /*27a0*/  FMNMX R16, R29, R8, !PT ;  /* 0x000000081d107209 */ /* 0x000fe40007800000 */
[----:B------:R-:W-:Y:S02]  /*27b0*/  FSEL R72, R72, -INF , P0 ;  /* 0xff80000048487808 */ /* 0x000fe40000000000 */
[----:B------:R-:W-:Y:S02]  /*27c0*/  ISETP.GT.AND P0, PT, R9, -0x1, PT ;  /* 0xffffffff0900780c */ /* 0x000fe40003f04270 */
[----:B------:R-:W-:Y:S02]  /*27d0*/  FMNMX R9, R28, R13, !PT ;  /* 0x0000000d1c097209 */ /* 0x000fe40007800000 */
[----:B------:R-:W-:Y:S02]  /*27e0*/  FMNMX R7, R40, R7, !PT ;  /* 0x0000000728077209 */ /* 0x000fe40007800000 */
[----:B------:R-:W-:-:S02]  /*27f0*/  FMNMX R9, R44, R9, !PT ;  /* 0x000000092c097209 */ /* 0x000fc40007800000 */
[----:B------:R-:W-:Y:S02]  /*2800*/  FMNMX R16, R45, R16, !PT ;  /* 0x000000102d107209 */ /* 0x000fe40007800000 */
[----:B------:R-:W-:Y:S02]  /*2810*/  FMNMX R7, R48, R7, !PT ;  /* 0x0000000730077209 */ /* 0x000fe40007800000 */
[----:B------:R-:W-:Y:S02]  /*2820*/  FMNMX R14, R49, R14, !PT ;  /* 0x0000000e310e7209 */ /* 0x000fe40007800000 */
[----:B------:R-:W-:Y:S02]  /*2830*/  FMNMX R9, R52, R9, !PT ;  /* 0x0000000934097209 */ /* 0x000fe40007800000 */
[----:B------:R-:W-:Y:S02]  /*2840*/  FMNMX R16, R53, R16, !PT ;  /* 0x0000001035107209 */ /* 0x000fe40007800000 */
[----:B------:R-:W-:-:S02]  /*2850*/  FMNMX R7, R56, R7, !PT ;  /* 0x0000000738077209 */ /* 0x000fc40007800000 */
[----:B------:R-:W-:Y:S02]  /*2860*/  FMNMX R14, R57, R14, !PT ;  /* 0x0000000e390e7209 */ /* 0x000fe40007800000 */
[----:B------:R-:W-:Y:S02]  /*2870*/  FMNMX R9, R60, R9, !PT ;  /* 0x000000093c097209 */ /* 0x000fe40007800000 */
[----:B------:R-:W-:Y:S02]  /*2880*/  FMNMX R16, R61, R16, !PT ;  /* 0x000000103d107209 */ /* 0x000fe40007800000 */
[----:B------:R-:W-:Y:S02]  /*2890*/  FSEL R73, R73, -INF , P1 ;  /* 0xff80000049497808 */ /* 0x000fe40000800000 */
[----:B------:R-:W-:Y:S02]  /*28a0*/  FSEL R76, R76, -INF , P2 ;  /* 0xff8000004c4c7808 */ /* 0x000fe40001000000 */
[----:B------:R-:W-:-:S02]  /*28b0*/  FSEL R77, R77, -INF , P3 ;  /* 0xff8000004d4d7808 */ /* 0x000fc40001800000 */
[----:B------:R-:W-:Y:S02]  /*28c0*/  FMNMX R7, R64, R7, !PT ;  /* 0x0000000740077209 */ /* 0x000fe40007800000 */
[----:B------:R-:W-:Y:S02]  /*28d0*/  FMNMX R14, R65, R14, !PT ;  /* 0x0000000e410e7209 */ /* 0x000fe40007800000 */
[----:B------:R-:W-:Y:S02]  /*28e0*/  FMNMX R9, R68, R9, !PT ;  /* 0x0000000944097209 */ /* 0x000fe40007800000 */
[----:B------:R-:W-:Y:S02]  /*28f0*/  FMNMX R16, R69, R16, !PT ;  /* 0x0000001045107209 */ /* 0x000fe40007800000 */
[----:B------:R-:W-:Y:S02]  /*2900*/  FSEL R85, R85, -INF , !P0 ;  /* 0xff80000055557808 */ /* 0x000fe40004000000 */
[----:B------:R-:W-:-:S02]  /*2910*/  FSEL R80, R80, -INF , P4 ;  /* 0xff80000050507808 */ /* 0x000fc40002000000 */
[----:B------:R-:W-:Y:S02]  /*2920*/  FSEL R81, R81, -INF , P5 ;  /* 0xff80000051517808 */ /* 0x000fe40002800000 */
[----:B------:R-:W-:Y:S02]  /*2930*/  FSEL R84, R84, -INF , P6 ;  /* 0xff80000054547808 */ /* 0x000fe40003000000 */
[----:B------:R-:W-:Y:S02]  /*2940*/  FMNMX R7, R72, R7, !PT ;  /* 0x0000000748077209 */ /* 0x000fe40007800000 */
        /* <DEDUP_REMOVED lines=9> */
[----:B------:R-:W-:Y:S02]  /*29e0*/  LOP3.LUT R14, R4, 0xfffffff8, RZ, 0xc0, !PT ;  /* 0xfffffff8040e7812 */ /* 0x000fe400078ec0ff */
[----:B------:R-:W-:Y:S02]  /*29f0*/  FMNMX R16, R7, R16, !PT ;  /* 0x0000001007107209 */ /* 0x000fe40007800000 */
[CC--:B------:R-:W-:Y:S02]  /*2a00*/  ISETP.NE.AND P0, PT, R5.reuse, R14.reuse, PT ;  /* 0x0000000e0500720c */ /* 0x0c0fe40003f05270 */
[C---:B------:R-:W-:Y:S01]  /*2a10*/  VIADDMNMX R14, R5.reuse, -R14, 0x2, PT ;  /* 0x00000002050e7446 */ /* 0x040fe2000380090e */
[----:B------:R-:W1:Y:S01]  /*2a20*/  SHFL.BFLY PT, R7, R16, 0x2, 0x1f ;  /* 0x0c401f0010077f89 */ /* 0x000e6200000e0000 */
[----:B------:R-:W-:Y:S02]  /*2a30*/  ISETP.LT.AND P0, PT, R5, RZ, P0 ;  /* 0x000000ff0500720c */ /* 0x000fe40000701270 */
[----:B-1----:R-:W-:-:S02]  /*2a40*/  FMNMX R15, R16, R7, !PT ;  /* 0x00000007100f7209 */ /* 0x002fc40007800000 */
[----:B------:R-:W-:-:S03]  /*2a50*/  SHF.R.S32.HI R7, RZ, 0x3, R4 ;  /* 0x00000003ff077819 */ /* 0x000fc60000011404 */
[----:B------:R-:W1:Y:S01]  /*2a60*/  SHFL.BFLY PT, R18, R15, 0x1, 0x1f ;  /* 0x0c201f000f127f89 */ /* 0x000e6200000e0000 */
[----:B------:R-:W-:-:S05]  /*2a70*/  IADD3 R9, -R7, 0x1, RZ ;  /* 0x0000000107097810 */ /* 0x000fca0007ffe1ff */
[----:B------:R-:W-:-:S05]  /*2a80*/  @!P0 IMAD.MOV R9, RZ, RZ, -R7 ;  /* 0x000000ffff098224 */ /* 0x000fca00078e0a07 */
[----:B------:R-:W-:-:S04]  /*2a90*/  IADD3 R14, -R14, R9, R9 ;  /* 0x000000090e0e7210 */ /* 0x000fc80007ffe109 */
[----:B------:R-:W-:-:S05]  /*2aa0*/  VIMNMX R14, R14, -0x20, !PT ;  /* 0xffffffe00e0e7848 */ /* 0x000fca0007fe0100 */
[----:B------:R-:W-:-:S05]  /*2ab0*/  VIADD R14, R14, 0x20 ;  /* 0x000000200e0e7836 */ /* 0x000fca0000000000 */
[----:B------:R-:W-:Y:S02]  /*2ac0*/  SHF.R.U32.HI R14, RZ, R14, R17 ;  /* 0x0000000eff0e7219 */ /* 0x000fe40000011611 */
[----:B-1----:R-:W-:-:S04]  /*2ad0*/  FMNMX R4, R15, R18, !PT ;  /* 0x000000120f047209 */ /* 0x002fc80007800000 */
[----:B------:R-:W-:-:S04]  /*2ae0*/  FSETP.NEU.AND P1, PT, R4, -INF , PT ;  /* 0xff8000000400780b */ /* 0x000fc80003f2d000 */
[----:B------:R-:W-:Y:S02]  /*2af0*/  FSEL R5, R4, RZ, P1 ;  /* 0x000000ff04057208 */ /* 0x000fe40000800000 */
[----:B------:R-:W-:-:S03]  /*2b00*/  R2P PR, R14, 0x7e ;  /* 0x0000007e0e007804 */ /* 0x000fc60000000000 */
[----:B------:R-:W-:Y:S02]  /*2b10*/  FMUL R18, R5, UR8 ;  /* 0x0000000805127c20 */ /* 0x000fe40008400000 */
[----:B------:R-:W-:Y:S02]  /*2b20*/  FSEL R27, R27, -INF , P1 ;  /* 0xff8000001b1b7808 */ /* 0x000fe40000800000 */
[--C-:B------:R-:W-:Y:S01]  /*2b30*/  FFMA R5, R25, UR8, -R18.reuse ;  /* 0x0000000819057c23 */ /* 0x100fe20008000812 */
[----:B------:R-:W-:Y:S01]  /*2b40*/  FSEL R30, R30, -INF , P2 ;  /* 0xff8000001e1e7808 */ /* 0x000fe20001000000 */
        /* <DEDUP_REMOVED lines=9> */
[----:B------:R-:W-:Y:S01]  /*2be0*/  R2P PR, R14.B1, 0x7f ;  /* 0x0000007f0e007804 */ /* 0x000fe20000001000 */
[--C-:B------:R-:W-:Y:S01]  /*2bf0*/  FFMA R214, R28, UR8, -R18.reuse ;  /* 0x000000081cd67c23 */ /* 0x100fe20008000812 */
[----:B------:R-:W-:Y:S01]  /*2c00*/  LOP3.LUT R6, R14, 0x1, RZ, 0xc0, !PT ;  /* 0x000000010e067812 */ /* 0x000fe200078ec0ff */
[----:B------:R-:W-:Y:S01]  /*2c10*/  MUFU.EX2 R5, R5 ;  /* 0x0000000500057308 */ /* 0x000fe20000000800 */
[----:B------:R-:W-:Y:S01]  /*2c20*/  FMNMX R21, R30, R25, !PT ;  /* 0x000000191e157209 */ /* 0x000fe20007800000 */
[--C-:B------:R-:W-:Y:S01]  /*2c30*/  FFMA R210, R13, UR8, -R18.reuse ;  /* 0x000000080dd27c23 */ /* 0x100fe20008000812 */
[----:B------:R-:W-:Y:S01]  /*2c40*/  FSEL R42, R42, -INF , P0 ;  /* 0xff8000002a2a7808 */ /* 0x000fe20000000000 */
[--C-:B------:R-:W-:Y:S01]  /*2c50*/  FFMA R204, R40, UR8, -R18.reuse ;  /* 0x0000000828cc7c23 */ /* 0x100fe20008000812 */
[----:B------:R-:W-:Y:S01]  /*2c60*/  FSEL R43, R43, -INF , P1 ;  /* 0xff8000002b2b7808 */ /* 0x000fe20000800000 */
[--C-:B------:R-:W-:Y:S01]  /*2c70*/  FFMA R13, R41, UR8, -R18.reuse ;  /* 0x00000008290d7c23 */ /* 0x100fe20008000812 */
[----:B------:R-:W-:Y:S01]  /*2c80*/  FSEL R46, R46, -INF , P2 ;  /* 0xff8000002e2e7808 */ /* 0x000fe20001000000 */
[----:B------:R-:W-:Y:S01]  /*2c90*/  MUFU.EX2 R212, R212 ;  /* 0x000000d400d47308 */ /* 0x000fe20000000800 */
[----:B------:R-:W-:Y:S01]  /*2ca0*/  FSEL R47, R47, -INF , P3 ;  /* 0xff8000002f2f7808 */ /* 0x000fe20001800000 */
[--C-:B------:R-:W-:Y:S01]  /*2cb0*/  FFMA R206, R44, UR8, -R18.reuse ;  /* 0x000000082cce7c23 */ /* 0x100fe20008000812 */
[----:B------:R-:W-:Y:S01]  /*2cc0*/  FSEL R50, R50, -INF , P4 ;  /* 0xff80000032327808 */ /* 0x000fe20002000000 */
[--C-:B------:R-:W-:Y:S01]  /*2cd0*/  FFMA R15, R45, UR8, -R18.reuse ;  /* 0x000000082d0f7c23 */ /* 0x100fe20008000812 */
[----:B------:R-:W-:Y:S01]  /*2ce0*/  FSEL R51, R51, -INF , P5 ;  /* 0xff80000033337808 */ /* 0x000fe20002800000 */
[--C-:B------:R-:W-:Y:S01]  /*2cf0*/  FFMA R200, R48, UR8, -R18.reuse ;  /* 0x0000000830c87c23 */ /* 0x100fe20008000812 */
[----:B------:R-:W-:Y:S01]  /*2d00*/  FSEL R54, R54, -INF , P6 ;  /* 0xff80000036367808 */ /* 0x000fe20003000000 */
[----:B------:R-:W-:Y:S01]  /*2d10*/  MUFU.EX2 R214, R214 ;  /* 0x000000d600d67308 */ /* 0x000fe20000000800 */
[----:B------:R-:W-:Y:S01]  /*2d20*/  R2P PR, R14.B2, 0x7f ;  /* 0x0000007f0e007804 */ /* 0x000fe20000002000 */
[--C-:B------:R-:W-:Y:S01]  /*2d30*/  FFMA R17, R49, UR8, -R18.reuse ;  /* 0x0000000831117c23 */ /* 0x100fe20008000812 */
[----:B------:R-:W-:Y:S01]  /*2d40*/  FMNMX R21, R46, R21, !PT ;  /* 0x000000152e157209 */ /* 0x000fe20007800000 */
[--C-:B------:R-:W-:Y:S01]  /*2d50*/  FFMA R202, R52, UR8, -R18.reuse ;  /* 0x0000000834ca7c23 */ /* 0x100fe20008000812 */
[--C-:B------:R-:W-:Y:S01]  /*2d60*/  FFMA R196, R56, UR8, -R18.reuse ;  /* 0x0000000838c47c23 */ /* 0x100fe20008000812 */
[----:B------:R-:W-:Y:S01]  /*2d70*/  FSEL R58, R58, -INF , P0 ;  /* 0xff8000003a3a7808 */ /* 0x000fe20000000000 */
[--C-:B------:R-:W-:Y:S01]  /*2d80*/  FFMA R60, R60, UR8, -R18.reuse ;  /* 0x000000083c3c7c23 */ /* 0x100fe20008000812 */
[----:B------:R-:W-:Y:S01]  /*2d90*/  ISETP.NE.U32.AND P0, PT, R6, 0x1, PT ;  /* 0x000000010600780c */ /* 0x000fe20003f05070 */
[--C-:B------:R-:W-:Y:S01]  /*2da0*/  FFMA R61, R61, UR8, -R18.reuse ;  /* 0x000000083d3d7c23 */ /* 0x100fe20008000812 */
[----:B------:R-:W-:Y:S01]  /*2db0*/  FSEL R59, R59, -INF , P1 ;  /* 0xff8000003b3b7808 */ /* 0x000fe20000800000 */
[--C-:B------:R-:W-:Y:S01]  /*2dc0*/  FFMA R64, R64, UR8, -R18.reuse ;  /* 0x0000000840407c23 */ /* 0x100fe20008000812 */
[----:B------:R-:W-:Y:S01]  /*2dd0*/  FSEL R26, R26, -INF , !P0 ;  /* 0xff8000001a1a7808 */ /* 0x000fe20004000000 */
[--C-:B------:R-:W-:Y:S01]  /*2de0*/  FFMA R65, R65, UR8, -R18.reuse ;  /* 0x0000000841417c23 */ /* 0x100fe20008000812 */
[----:B------:R-:W-:Y:S01]  /*2df0*/  LOP3.LUT P0, RZ, R14, 0x80, RZ, 0xc0, !PT ;  /* 0x000000800eff7812 */ /* 0x000fe2000780c0ff */
[--C-:B------:R-:W-:Y:S01]  /*2e00*/  FFMA R68, R68, UR8, -R18.reuse ;  /* 0x0000000844447c23 */ /* 0x100fe20008000812 */
[----:B------:R-:W-:Y:S01]  /*2e10*/  FSEL R62, R62, -INF , P2 ;  /* 0xff8000003e3e7808 */ /* 0x000fe20001000000 */
[--C-:B------:R-:W-:Y:S01]  /*2e20*/  FFMA R69, R69, UR8, -R18.reuse ;  /* 0x0000000845457c23 */ /* 0x100fe20008000812 */
[----:B------:R-:W-:Y:S01]  /*2e30*/  FSEL R8, R39, -INF , P0 ;  /* 0xff80000027087808 */ /* 0x000fe20000000000 */
        /* <DEDUP_REMOVED lines=12> */
[----:B------:R-:W-:Y:S01]  /*2f00*/  FFMA R84, R84, UR8, -R18 ;  /* 0x0000000854547c23 */ /* 0x000fe20008000812 */
[----:B------:R-:W-:Y:S01]  /*2f10*/  FSEL R67, R67, -INF , P5 ;  /* 0xff80000043437808 */ /* 0x000fe20002800000 */
[----:B------:R-:W-:Y:S01]  /*2f20*/  MUFU.EX2 R7, R7 ;  /* 0x0000000700077308 */ /* 0x000fe20000000800 */
[----:B------:R-:W-:-:S02]  /*2f30*/  FSEL R70, R70, -INF , P6 ;  /* 0xff80000046467808 */ /* 0x000fc40003000000 */
[----:B------:R-:W-:Y:S02]  /*2f40*/  CS2R R34, SRZ ;  /* 0x0000000000227805 */ /* 0x000fe4000001ff00 */
[----:B------:R-:W-:Y:S02]  /*2f50*/  R2P PR, R14.B3, 0x7f ;  /* 0x0000007f0e007804 */ /* 0x000fe40000003000 */
[----:B------:R-:W-:Y:S02]  /*2f60*/  CS2R R38, SRZ ;  /* 0x0000000000267805 */ /* 0x000fe4000001ff00 */
[----:B------:R-:W-:Y:S02]  /*2f70*/  FMNMX R19, R26, R23, !PT ;  /* 0x000000171a137209 */ /* 0x000fe40007800000 */
[----:B------:R-:W-:Y:S02]  /*2f80*/  CS2R R40, SRZ ;  /* 0x0000000000287805 */ /* 0x000fe4000001ff00 */
[----:B------:R-:W-:Y:S01]  /*2f90*/  FMNMX R6, R27, R16, !PT ;  /* 0x000000101b067209 */ /* 0x000fe20007800000 */
[----:B------:R-:W-:Y:S01]  /*2fa0*/  MUFU.EX2 R208, R208 ;  /* 0x000000d000d07308 */ /* 0x000fe20000000800 */
[----:B------:R-:W-:-:S02]  /*2fb0*/  FSEL R74, R74, -INF , P0 ;  /* 0xff8000004a4a7808 */ /* 0x000fc40000000000 */
[----:B------:R-:W-:Y:S02]  /*2fc0*/  CS2R R44, SRZ ;  /* 0x00000000002c7805 */ /* 0x000fe4000001ff00 */
[----:B------:R-:W-:Y:S02]  /*2fd0*/  ISETP.GT.AND P0, PT, R14, -0x1, PT ;  /* 0xffffffff0e00780c */ /* 0x000fe40003f04270 */
[----:B------:R-:W-:Y:S02]  /*2fe0*/  CS2R R48, SRZ ;  /* 0x0000000000307805 */ /* 0x000fe4000001ff00 */
[----:B------:R-:W-:Y:S02]  /*2ff0*/  FMNMX R14, R31, R8, !PT ;  /* 0x000000081f0e7209 */ /* 0x000fe40007800000 */
[----:B------:R-:W-:Y:S01]  /*3000*/  FMNMX R29, R42, R19, !PT ;  /* 0x000000132a1d7209 */ /* 0x000fe20007800000 */
[----:B------:R-:W-:Y:S01]  /*3010*/  FFMA R19, R53, UR8, -R18 ;  /* 0x0000000835137c23 */ /* 0x000fe20008000812 */
[----:B------:R-:W-:Y:S01]  /*3020*/  FMNMX R6, R43, R6, !PT ;  /* 0x000000062b067209 */ /* 0x000fe20007800000 */
[----:B------:R-:W-:Y:S01]  /*3030*/  MUFU.EX2 R9, R9 ;  /* 0x0000000900097308 */ /* 0x000fe20000000800 */
[----:B------:R-:W-:-:S02]  /*3040*/  FMNMX R14, R47, R14, !PT ;  /* 0x0000000e2f0e7209 */ /* 0x000fc40007800000 */
[----:B------:R-:W-:Y:S02]  /*3050*/  CS2R R52, SRZ ;  /* 0x0000000000347805 */ /* 0x000fe4000001ff00 */
[----:B------:R-:W-:Y:S02]  /*3060*/  FMNMX R29, R50, R29, !PT ;  /* 0x0000001d321d7209 */ /* 0x000fe40007800000 */
[----:B------:R-:W-:Y:S02]  /*3070*/  FMNMX R6, R51, R6, !PT ;  /* 0x0000000633067209 */ /* 0x000fe40007800000 */
[----:B------:R-:W-:Y:S01]  /*3080*/  FMNMX R21, R54, R21, !PT ;  /* 0x0000001536157209 */ /* 0x000fe20007800000 */
[----:B------:R-:W-:Y:S01]  /*3090*/  MUFU.EX2 R210, R210 ;  /* 0x000000d200d27308 */ /* 0x000fe20000000800 */
[----:B------:R-:W-:Y:S02]  /*30a0*/  FMNMX R14, R55, R14, !PT ;  /* 0x0000000e370e7209 */ /* 0x000fe40007800000 */
[----:B------:R-:W-:-:S02]  /*30b0*/  FMNMX R29, R58, R29, !PT ;  /* 0x0000001d3a1d7209 */ /* 0x000fc40007800000 */
[----:B------:R-:W-:Y:S02]  /*30c0*/  FMNMX R6, R59, R6, !PT ;  /* 0x000000063b067209 */ /* 0x000fe40007800000 */
[----:B------:R-:W-:Y:S01]  /*30d0*/  FMNMX R33, R62, R21, !PT ;  /* 0x000000153e217209 */ /* 0x000fe20007800000 */
[--C-:B------:R-:W-:Y:S01]  /*30e0*/  FFMA R21, R57, UR8, -R18.reuse ;  /* 0x0000000839157c23 */ /* 0x100fe20008000812 */
[----:B------:R-:W-:Y:S01]  /*30f0*/  FMNMX R14, R63, R14, !PT ;  /* 0x0000000e3f0e7209 */ /* 0x000fe20007800000 */
[----:B------:R-:W-:Y:S01]  /*3100*/  FFMA R18, R85, UR8, -R18 ;  /* 0x0000000855127c23 */ /* 0x000fe20008000812 */
[----:B------:R-:W-:Y:S01]  /*3110*/  FSEL R75, R75, -INF , P1 ;  /* 0xff8000004b4b7808 */ /* 0x000fe20000800000 */
[----:B------:R-:W-:Y:S01]  /*3120*/  MUFU.EX2 R11, R11 ;  /* 0x0000000b000b7308 */ /* 0x000fe20000000800 */
[----:B------:R-:W-:Y:S02]  /*3130*/  FSEL R78, R78, -INF , P2 ;  /* 0xff8000004e4e7808 */ /* 0x000fe40001000000 */
[----:B------:R-:W-:-:S02]  /*3140*/  CS2R R56, SRZ ;  /* 0x0000000000387805 */ /* 0x000fc4000001ff00 */
[----:B------:R-:W-:Y:S02]  /*3150*/  FSEL R79, R79, -INF , P3 ;  /* 0xff8000004f4f7808 */ /* 0x000fe40001800000 */
[----:B------:R-:W-:Y:S02]  /*3160*/  FMNMX R29, R66, R29, !PT ;  /* 0x0000001d421d7209 */ /* 0x000fe40007800000 */
[----:B------:R-:W-:Y:S01]  /*3170*/  FMNMX R6, R67, R6, !PT ;  /* 0x0000000643067209 */ /* 0x000fe20007800000 */
[----:B------:R-:W-:Y:S01]  /*3180*/  MUFU.EX2 R204, R204 ;  /* 0x000000cc00cc7308 */ /* 0x000fe20000000800 */
[----:B------:R-:W-:Y:S02]  /*3190*/  FMNMX R33, R70, R33, !PT ;  /* 0x0000002146217209 */ /* 0x000fe40007800000 */
[----:B------:R-:W-:Y:S02]  /*31a0*/  FMNMX R14, R71, R14, !PT ;  /* 0x0000000e470e7209 */ /* 0x000fe40007800000 */
[----:B------:R-:W-:-:S02]  /*31b0*/  FSEL R87, R87, -INF , !P0 ;  /* 0xff80000057577808 */ /* 0x000fc40004000000 */
[----:B------:R-:W-:Y:S01]  /*31c0*/  FSEL R82, R82, -INF , P4 ;  /* 0xff80000052527808 */ /* 0x000fe20002000000 */
[----:B------:R-:W-:Y:S01]  /*31d0*/  MUFU.EX2 R13, R13 ;  /* 0x0000000d000d7308 */ /* 0x000fe20000000800 */
[----:B------:R-:W-:Y:S02]  /*31e0*/  FSEL R83, R83, -INF , P5 ;  /* 0xff80000053537808 */ /* 0x000fe40002800000 */
[----:B------:R-:W-:Y:S02]  /*31f0*/  FSEL R86, R86, -INF , P6 ;  /* 0xff80000056567808 */ /* 0x000fe40003000000 */
[----:B------:R-:W-:Y:S02]  /*3200*/  FMNMX R29, R74, R29, !PT ;  /* 0x0000001d4a1d7209 */ /* 0x000fe40007800000 */
[----:B------:R-:W-:Y:S01]  /*3210*/  FMNMX R6, R75, R6, !PT ;  /* 0x000000064b067209 */ /* 0x000fe20007800000 */
[----:B------:R-:W-:Y:S01]  /*3220*/  MUFU.EX2 R206, R206 ;  /* 0x000000ce00ce7308 */ /* 0x000fe20000000800 */
[----:B------:R-:W-:-:S02]  /*3230*/  FMNMX R33, R78, R33, !PT ;  /* 0x000000214e217209 */ /* 0x000fc40007800000 */
[----:B------:R-:W-:Y:S02]  /*3240*/  FMNMX R14, R79, R14, !PT ;  /* 0x0000000e4f0e7209 */ /* 0x000fe40007800000 */
[----:B------:R-:W-:Y:S02]  /*3250*/  FMNMX R29, R82, R29, !PT ;  /* 0x0000001d521d7209 */ /* 0x000fe40007800000 */
[----:B------:R-:W-:Y:S01]  /*3260*/  FMNMX R6, R83, R6, !PT ;  /* 0x0000000653067209 */ /* 0x000fe20007800000 */
[----:B------:R-:W-:Y:S01]  /*3270*/  MUFU.EX2 R15, R15 ;  /* 0x0000000f000f7308 */ /* 0x000fe20000000800 */
[----:B------:R-:W-:Y:S02]  /*3280*/  FMNMX R33, R86, R33, !PT ;  /* 0x0000002156217209 */ /* 0x000fe40007800000 */
[----:B------:R-:W-:Y:S02]  /*3290*/  FMNMX R14, R87, R14, !PT ;  /* 0x0000000e570e7209 */ /* 0x000fe40007800000 */
[----:B------:R-:W-:-:S02]  /*32a0*/  FMNMX R6, R29, R6, !PT ;  /* 0x000000061d067209 */ /* 0x000fc40007800000 */
[----:B------:R-:W-:Y:S01]  /*32b0*/  FMNMX R33, R33, R14, !PT ;  /* 0x0000000e21217209 */ /* 0x000fe20007800000 */
[----:B------:R-:W-:Y:S03]  /*32c0*/  MUFU.EX2 R200, R200 ;  /* 0x000000c800c87308 */ /* 0x000fe60000000800 */
[----:B------:R-:W-:-:S05]  /*32d0*/  FMNMX R6, R6, R33, !PT ;  /* 0x0000002106067209 */ /* 0x000fca0007800000 */
[----:B------:R-:W1:Y:S01]  /*32e0*/  SHFL.BFLY PT, R29, R6, 0x2, 0x1f ;  /* 0x0c401f00061d7f89 */ /* 0x000e6200000e0000 */
[----:B------:R-:W-:Y:S08]  /*32f0*/  MUFU.EX2 R17, R17 ;  /* 0x0000001100117308 */ /* 0x000ff00000000800 */
[----:B------:R-:W-:Y:S08]  /*3300*/  MUFU.EX2 R202, R202 ;  /* 0x000000ca00ca7308 */ /* 0x000ff00000000800 */
[----:B------:R-:W-:Y:S01]  /*3310*/  MUFU.EX2 R19, R19 ;  /* 0x0000001300137308 */ /* 0x000fe20000000800 */
[----:B-1----:R-:W-:-:S07]  /*3320*/  FMNMX R29, R6, R29, !PT ;  /* 0x0000001d061d7209 */ /* 0x002fce0007800000 */
[----:B------:R-:W-:Y:S01]  /*3330*/  MUFU.EX2 R196, R196 ;  /* 0x000000c400c47308 */ /* 0x000fe20000000800 */
[----:B------:R-:W1:Y:S07]  /*3340*/  SHFL.BFLY PT, R6, R29, 0x1, 0x1f ;  /* 0x0c201f001d067f89 */ /* 0x000e6e00000e0000 */
[----:B------:R-:W-:Y:S08]  /*3350*/  MUFU.EX2 R21, R21 ;  /* 0x0000001500157308 */ /* 0x000ff00000000800 */
[----:B------:R-:W-:Y:S08]  /*3360*/  MUFU.EX2 R60, R60 ;  /* 0x0000003c003c7308 */ /* 0x000ff00000000800 */
[----:B------:R-:W2:Y:S01]  /*3370*/  MUFU.EX2 R61, R61 ;  /* 0x0000003d003d7308 */ /* 0x000ea20000000800 */
[----:B-1----:R-:W-:-:S04]  /*3380*/  FMNMX R6, R29, R6, !PT ;  /* 0x000000061d067209 */ /* 0x002fc80007800000 */
[----:B------:R-:W-:-:S03]  /*3390*/  FSETP.NEU.AND P0, PT, R6, -INF , PT ;  /* 0xff8000000600780b */ /* 0x000fc60003f0d000 */
[----:B------:R-:W-:Y:S01]  /*33a0*/  MUFU.EX2 R29, R18 ;  /* 0x00000012001d7308 */ /* 0x000fe20000000800 */
[----:B------:R-:W-:Y:S02]  /*33b0*/  FSEL R14, R6, RZ, P0 ;  /* 0x000000ff060e7208 */ /* 0x000fe40000000000 */
[----:B------:R-:W-:Y:S02]  /*33c0*/  LOP3.LUT P0, RZ, R12, 0x1f, RZ, 0xc0, !PT ;  /* 0x0000001f0cff7812 */ /* 0x000fe4000780c0ff */
[----:B------:R-:W-:Y:S01]  /*33d0*/  VIMNMX R12, RZ, UR6, !PT ;  /* 0x00000006ff0c7c48 */ /* 0x000fe2000ffe0100 */
[----:B------:R-:W-:Y:S02]  /*33e0*/  FMUL R14, R14, UR8 ;  /* 0x000000080e0e7c20 */ /* 0x000fe40008400000 */
[----:B------:R-:W-:Y:S01]  /*33f0*/  MUFU.EX2 R64, R64 ;  /* 0x0000004000407308 */ /* 0x000fe20000000800 */
[----:B--2---:R-:W-:Y:S01]  /*3400*/  F2FP.BF16.F32.PACK_AB R198, R61, R60 ;  /* 0x0000003c3dc6723e */ /* 0x004fe200000010ff */
[--C-:B------:R-:W-:Y:S01]  /*3410*/  FFMA R8, R8, UR8, -R14.reuse ;  /* 0x0000000808087c23 */ /* 0x100fe2000800080e */
[--C-:B------:R-:W-:Y:S01]  /*3420*/  FFMA R26, R26, UR8, -R14.reuse ;  /* 0x000000081a1a7c23 */ /* 0x100fe2000800080e */
[--C-:B------:R-:W-:Y:S01]  /*3430*/  FFMA R23, R23, UR8, -R14.reuse ;  /* 0x0000000817177c23 */ /* 0x100fe2000800080e */
[--C-:B------:R-:W-:Y:S01]  /*3440*/  FFMA R27, R27, UR8, -R14.reuse ;  /* 0x000000081b1b7c23 */ /* 0x100fe2000800080e */
[----:B------:R-:W-:-:S02]  /*3450*/  FFMA R30, R30, UR8, -R14 ;  /* 0x000000081e1e7c23 */ /* 0x000fc4000800080e */
[----:B------:R1:W-:Y:S01]  /*3460*/  MUFU.EX2 R18, R8 ;  /* 0x0000000800127308 */ /* 0x0003e20000000800 */
[--C-:B------:R-:W-:Y:S01]  /*3470*/  FFMA R31, R31, UR8, -R14.reuse ;  /* 0x000000081f1f7c23 */ /* 0x100fe2000800080e */
[--C-:B------:R-:W-:Y:S01]  /*3480*/  FFMA R16, R16, UR8, -R14.reuse ;  /* 0x0000000810107c23 */ /* 0x100fe2000800080e */
[--C-:B------:R-:W-:Y:S01]  /*3490*/  FFMA R25, R25, UR8, -R14.reuse ;  /* 0x0000000819197c23 */ /* 0x100fe2000800080e */
[--C-:B------:R-:W-:Y:S01]  /*34a0*/  FFMA R42, R42, UR8, -R14.reuse ;  /* 0x000000082a2a7c23 */ /* 0x100fe2000800080e */
[--C-:B------:R-:W-:Y:S01]  /*34b0*/  FFMA R43, R43, UR8, -R14.reuse ;  /* 0x000000082b2b7c23 */ /* 0x100fe2000800080e */
[--C-:B------:R-:W-:Y:S01]  /*34c0*/  FFMA R46, R46, UR8, -R14.reuse ;  /* 0x000000082e2e7c23 */ /* 0x100fe2000800080e */
[----:B------:R-:W-:Y:S01]  /*34d0*/  FFMA R47, R47, UR8, -R14 ;  /* 0x000000082f2f7c23 */ /* 0x000fe2000800080e */
[----:B------:R2:W-:Y:S01]  /*34e0*/  MUFU.EX2 R209, R23 ;  /* 0x0000001700d17308 */ /* 0x0005e20000000800 */
[----:B-1----:R-:W-:Y:S01]  /*34f0*/  FADD R8, RZ, R212 ;  /* 0x000000d4ff087221 */ /* 0x002fe20000000000 */
[--C-:B------:R-:W-:Y:S01]  /*3500*/  FFMA R50, R50, UR8, -R14.reuse ;  /* 0x0000000832327c23 */ /* 0x100fe2000800080e */
[--C-:B------:R-:W-:Y:S01]  /*3510*/  FFMA R51, R51, UR8, -R14.reuse ;  /* 0x0000000833337c23 */ /* 0x100fe2000800080e */
[--C-:B------:R-:W-:Y:S01]  /*3520*/  FFMA R54, R54, UR8, -R14.reuse ;  /* 0x0000000836367c23 */ /* 0x100fe2000800080e */
[--C-:B------:R-:W-:Y:S01]  /*3530*/  FFMA R55, R55, UR8, -R14.reuse ;  /* 0x0000000837377c23 */ /* 0x100fe2000800080e */
[--C-:B------:R-:W-:Y:S01]  /*3540*/  FFMA R58, R58, UR8, -R14.reuse ;  /* 0x000000083a3a7c23 */ /* 0x100fe2000800080e */
[----:B------:R-:W-:Y:S01]  /*3550*/  FFMA R59, R59, UR8, -R14 ;  /* 0x000000083b3b7c23 */ /* 0x000fe2000800080e */
[----:B------:R-:W1:Y:S01]  /*3560*/  MUFU.EX2 R26, R26 ;  /* 0x0000001a001a7308 */ /* 0x000e620000000800 */
[----:B--2---:R-:W-:Y:S01]  /*3570*/  FADD R23, R5, R8 ;  /* 0x0000000805177221 */ /* 0x004fe20000000000 */
[--C-:B------:R-:W-:Y:S01]  /*3580*/  FFMA R62, R62, UR8, -R14.reuse ;  /* 0x000000083e3e7c23 */ /* 0x100fe2000800080e */
[--C-:B------:R-:W-:Y:S01]  /*3590*/  FFMA R63, R63, UR8, -R14.reuse ;  /* 0x000000083f3f7c23 */ /* 0x100fe2000800080e */
[--C-:B------:R-:W-:Y:S01]  /*35a0*/  FFMA R66, R66, UR8, -R14.reuse ;  /* 0x0000000842427c23 */ /* 0x100fe2000800080e */
[----:B------:R-:W-:Y:S01]  /*35b0*/  FADD R8, R214, R23 ;  /* 0x00000017d6087221 */ /* 0x000fe20000000000 */
[--C-:B------:R-:W-:Y:S01]  /*35c0*/  FFMA R67, R67, UR8, -R14.reuse ;  /* 0x0000000843437c23 */ /* 0x100fe2000800080e */
[----:B------:R-:W-:Y:S01]  /*35d0*/  FFMA R70, R70, UR8, -R14 ;  /* 0x0000000846467c23 */ /* 0x000fe2000800080e */
[----:B------:R-:W2:Y:S01]  /*35e0*/  MUFU.EX2 R27, R27 ;  /* 0x0000001b001b7308 */ /* 0x000ea20000000800 */
[C---:B------:R-:W-:Y:S01]  /*35f0*/  FADD R23, R7.reuse, R8 ;  /* 0x0000000807177221 */ /* 0x040fe20000000000 */
[----:B------:R-:W-:Y:S01]  /*3600*/  F2FP.BF16.F32.PACK_AB R214, R7, R214 ;  /* 0x000000d607d6723e */ /* 0x000fe200000010ff */
[--C-:B------:R-:W-:Y:S01]  /*3610*/  FFMA R71, R71, UR8, -R14.reuse ;  /* 0x0000000847477c23 */ /* 0x100fe2000800080e */
[----:B------:R-:W-:Y:S01]  /*3620*/  F2FP.BF16.F32.PACK_AB R212, R5, R212 ;  /* 0x000000d405d4723e */ /* 0x000fe200000010ff */
[----:B------:R-:W-:Y:S01]  /*3630*/  FADD R8, R208, R23 ;  /* 0x00000017d0087221 */ /* 0x000fe20000000000 */
[--C-:B------:R-:W-:Y:S01]  /*3640*/  FFMA R74, R74, UR8, -R14.reuse ;  /* 0x000000084a4a7c23 */ /* 0x100fe2000800080e */
[----:B------:R-:W-:Y:S01]  /*3650*/  FFMA R75, R75, UR8, -R14 ;  /* 0x000000084b4b7c23 */ /* 0x000fe2000800080e */
[----:B------:R-:W3:Y:S01]  /*3660*/  MUFU.EX2 R30, R30 ;  /* 0x0000001e001e7308 */ /* 0x000ee20000000800 */
[----:B------:R-:W-:Y:S01]  /*3670*/  FADD R23, R9, R8 ;  /* 0x0000000809177221 */ /* 0x000fe20000000000 */
[----:B-1----:R-:W-:Y:S01]  /*3680*/  FADD R20, RZ, R26 ;  /* 0x0000001aff147221 */ /* 0x002fe20000000000 */
[--C-:B------:R-:W-:Y:S01]  /*3690*/  FFMA R87, R87, UR8, -R14.reuse ;  /* 0x0000000857577c23 */ /* 0x100fe2000800080e */
[--C-:B------:R-:W-:Y:S01]  /*36a0*/  FFMA R86, R86, UR8, -R14.reuse ;  /* 0x0000000856567c23 */ /* 0x100fe2000800080e */
[----:B------:R-:W-:Y:S01]  /*36b0*/  FADD R8, R210, R23 ;  /* 0x00000017d2087221 */ /* 0x000fe20000000000 */
[--C-:B------:R-:W-:Y:S01]  /*36c0*/  FFMA R83, R83, UR8, -R14.reuse ;  /* 0x0000000853537c23 */ /* 0x100fe2000800080e */
[----:B------:R-:W-:Y:S01]  /*36d0*/  FFMA R82, R82, UR8, -R14 ;  /* 0x0000000852527c23 */ /* 0x000fe2000800080e */
[----:B------:R-:W1:Y:S01]  /*36e0*/  MUFU.EX2 R31, R31 ;  /* 0x0000001f001f7308 */ /* 0x000e620000000800 */
[----:B--2---:R-:W-:Y:S01]  /*36f0*/  FADD R33, R27, R20 ;  /* 0x000000141b217221 */ /* 0x004fe20000000000 */
[----:B------:R-:W-:Y:S01]  /*3700*/  FADD R23, R11, R8 ;  /* 0x000000080b177221 */ /* 0x000fe20000000000 */
[--C-:B------:R-:W-:Y:S01]  /*3710*/  FFMA R79, R79, UR8, -R14.reuse ;  /* 0x000000084f4f7c23 */ /* 0x100fe2000800080e */
[----:B------:R-:W-:Y:S01]  /*3720*/  FFMA R14, R78, UR8, -R14 ;  /* 0x000000084e0e7c23 */ /* 0x000fe2000800080e */
[----:B------:R-:W-:Y:S01]  /*3730*/  IADD3 R22, -R12, UR4, RZ ;  /* 0x000000040c167c10 */ /* 0x000fe2000fffe1ff */
[----:B------:R-:W-:Y:S01]  /*3740*/  FADD R8, R204, R23 ;  /* 0x00000017cc087221 */ /* 0x000fe20000000000 */
[----:B------:R-:W-:Y:S01]  /*3750*/  F2FP.BF16.F32.PACK_AB R208, R9, R208 ;  /* 0x000000d009d0723e */ /* 0x000fe200000010ff */
[----:B------:R-:W2:Y:S01]  /*3760*/  MUFU.EX2 R16, R16 ;  /* 0x0000001000107308 */ /* 0x000ea20000000800 */
[----:B---3--:R-:W-:Y:S01]  /*3770*/  FADD R20, R30, R33 ;  /* 0x000000211e147221 */ /* 0x008fe20000000000 */
[----:B------:R-:W-:Y:S01]  /*3780*/  FADD R23, R13, R8 ;  /* 0x000000080d177221 */ /* 0x000fe20000000000 */
[----:B------:R-:W-:-:S02]  /*3790*/  R2UR UR5, R22 ;  /* 0x00000000160572ca */ /* 0x000fc400000e0000 */
[----:B------:R-:W-:Y:S01]  /*37a0*/  ISETP.GE.AND P1, PT, R22, 0x1, PT ;  /* 0x000000011600780c */ /* 0x000fe20003f26270 */
[----:B------:R-:W-:Y:S01]  /*37b0*/  FADD R8, R206, R23 ;  /* 0x00000017ce087221 */ /* 0x000fe20000000000 */
[----:B------:R-:W-:Y:S01]  /*37c0*/  @!P0 MOV R22, 0x1 ;  /* 0x0000000100168802 */ /* 0x000fe20000000f00 */
[----:B------:R-:W3:Y:S01]  /*37d0*/  MUFU.EX2 R25, R25 ;  /* 0x0000001900197308 */ /* 0x000ee20000000800 */
[----:B-1----:R-:W-:Y:S01]  /*37e0*/  FADD R20, R31, R20 ;  /* 0x000000141f147221 */ /* 0x002fe20000000000 */
[----:B------:R-:W-:Y:S01]  /*37f0*/  FADD R23, R15, R8 ;  /* 0x000000080f177221 */ /* 0x000fe20000000000 */
[----:B------:R1:W-:Y:S01]  /*3800*/  @!P0 SYNCS.ARRIVE.TRANS64.ART0 RZ, [UR60+0x18], R22 ;  /* 0x00001816ffff89a7 */ /* 0x0003e2000850003c */
[----:B------:R-:W-:Y:S01]  /*3810*/  F2FP.BF16.F32.PACK_AB R210, R11, R210 ;  /* 0x000000d20bd2723e */ /* 0x000fe200000010ff */
[----:B------:R-:W-:Y:S01]  /*3820*/  FADD R33, R209, R20 ;  /* 0x00000014d1217221 */ /* 0x000fe20000000000 */
[----:B------:R-:W-:Y:S01]  /*3830*/  FADD R8, R200, R23 ;  /* 0x00000017c8087221 */ /* 0x000fe20000000000 */
[----:B------:R-:W-:Y:S01]  /*3840*/  F2FP.BF16.F32.PACK_AB R213, R27, R26 ;  /* 0x0000001a1bd5723e */ /* 0x000fe200000010ff */
[----:B------:R-:W4:Y:S01]  /*3850*/  MUFU.EX2 R42, R42 ;  /* 0x0000002a002a7308 */ /* 0x000f220000000800 */
[----:B--2---:R-:W-:Y:S01]  /*3860*/  FADD R20, R16, R33 ;  /* 0x0000002110147221 */ /* 0x004fe20000000000 */
[----:B------:R-:W-:Y:S01]  /*3870*/  FADD R23, R17, R8 ;  /* 0x0000000811177221 */ /* 0x000fe20000000000 */
[----:B------:R-:W-:Y:S01]  /*3880*/  UISETP.GT.AND UP0, UPT, UR5, URZ, UPT ;  /* 0x0000003f0500728c */ /* 0x000fe2000bf04270 */
[----:B------:R-:W-:Y:S01]  /*3890*/  F2FP.BF16.F32.PACK_AB R215, R31, R30 ;  /* 0x0000001e1fd7723e */ /* 0x000fe200000010ff */
[----:B------:R-:W-:-:S02]  /*38a0*/  IMAD.MOV.U32 R11, RZ, RZ, 0x3f800000 ;  /* 0x3f800000ff0b7424 */ /* 0x000fc400078e00ff */
[----:B------:R-:W-:Y:S01]  /*38b0*/  FADD R8, R202, R23 ;  /* 0x00000017ca087221 */ /* 0x000fe20000000000 */
[----:B------:R-:W-:Y:S01]  /*38c0*/  F2FP.BF16.F32.PACK_AB R204, R13, R204 ;  /* 0x000000cc0dcc723e */ /* 0x000fe200000010ff */
[----:B------:R-:W2:Y:S01]  /*38d0*/  MUFU.EX2 R43, R43 ;  /* 0x0000002b002b7308 */ /* 0x000ea20000000800 */
[----:B---3--:R-:W-:Y:S01]  /*38e0*/  FADD R33, R25, R20 ;  /* 0x0000001419217221 */ /* 0x008fe20000000000 */
[----:B------:R-:W-:Y:S01]  /*38f0*/  FADD R23, R19, R8 ;  /* 0x0000000813177221 */ /* 0x000fe20000000000 */
[C---:B------:R-:W-:Y:S02]  /*3900*/  F2FP.BF16.F32.PACK_AB R211, R18.reuse, R25 ;  /* 0x0000001912d3723e */ /* 0x040fe400000010ff */
[----:B------:R-:W-:Y:S01]  /*3910*/  CS2R R24, SRZ ;  /* 0x0000000000187805 */ /* 0x000fe2000001ff00 */
[----:B------:R-:W-:Y:S01]  /*3920*/  FADD R33, R18, R33 ;  /* 0x0000002112217221 */ /* 0x000fe20000000000 */
[----:B------:R-:W-:Y:S01]  /*3930*/  FADD R8, R196, R23 ;  /* 0x00000017c4087221 */ /* 0x000fe20000000000 */
[----:B------:R-:W-:Y:S01]  /*3940*/  F2FP.BF16.F32.PACK_AB R206, R15, R206 ;  /* 0x000000ce0fce723e */ /* 0x000fe200000010ff */
[----:B------:R-:W3:Y:S01]  /*3950*/  MUFU.EX2 R46, R46 ;  /* 0x0000002e002e7308 */ /* 0x000ee20000000800 */
[----:B----4-:R-:W-:Y:S01]  /*3960*/  FADD R20, R42, R33 ;  /* 0x000000212a147221 */ /* 0x010fe20000000000 */
[----:B------:R-:W-:Y:S01]  /*3970*/  FADD R23, R21, R8 ;  /* 0x0000000815177221 */ /* 0x000fe20000000000 */
[----:B------:R-:W-:-:S02]  /*3980*/  F2FP.BF16.F32.PACK_AB R200, R17, R200 ;  /* 0x000000c811c8723e */ /* 0x000fc400000010ff */
[----:B------:R-:W-:Y:S02]  /*3990*/  CS2R R26, SRZ ;  /* 0x00000000001a7805 */ /* 0x000fe4000001ff00 */
[----:B------:R-:W-:Y:S01]  /*39a0*/  F2FP.BF16.F32.PACK_AB R202, R19, R202 ;  /* 0x000000ca13ca723e */ /* 0x000fe200000010ff */
[----:B------:R-:W-:Y:S01]  /*39b0*/  FADD R8, R60, R23 ;  /* 0x000000173c087221 */ /* 0x000fe20000000000 */
[----:B------:R-:W-:Y:S01]  /*39c0*/  F2FP.BF16.F32.PACK_AB R196, R21, R196 ;  /* 0x000000c415c4723e */ /* 0x000fe200000010ff */
[----:B------:R-:W4:Y:S01]  /*39d0*/  MUFU.EX2 R47, R47 ;  /* 0x0000002f002f7308 */ /* 0x000f220000000800 */
[----:B--2---:R-:W-:Y:S01]  /*39e0*/  FADD R33, R43, R20 ;  /* 0x000000142b217221 */ /* 0x004fe20000000000 */
[----:B------:R-:W-:Y:S01]  /*39f0*/  FADD R23, R61, R8 ;  /* 0x000000083d177221 */ /* 0x000fe20000000000 */
[----:B------:R-:W-:Y:S02]  /*3a00*/  F2FP.BF16.F32.PACK_AB R205, R43, R42 ;  /* 0x0000002a2bcd723e */ /* 0x000fe400000010ff */
[----:B------:R-:W-:-:S02]  /*3a10*/  CS2R R30, SRZ ;  /* 0x00000000001e7805 */ /* 0x000fc4000001ff00 */
[----:B------:R-:W-:Y:S01]  /*3a20*/  F2FP.BF16.F32.PACK_AB R209, R16, R209 ;  /* 0x000000d110d1723e */ /* 0x000fe200000010ff */
[----:B------:R-:W-:Y:S01]  /*3a30*/  FADD R8, R64, R23 ;  /* 0x0000001740087221 */ /* 0x000fe20000000000 */
[----:B------:R-:W-:Y:S01]  /*3a40*/  MOV R9, 0x3f800000 ;  /* 0x3f80000000097802 */ /* 0x000fe20000000f00 */
[----:B------:R-:W2:Y:S01]  /*3a50*/  MUFU.EX2 R50, R50 ;  /* 0x0000003200327308 */ /* 0x000ea20000000800 */
[----:B---3--:R-:W-:Y:S01]  /*3a60*/  FADD R20, R46, R33 ;  /* 0x000000212e147221 */ /* 0x008fe20000000000 */
[----:B------:R-:W-:Y:S02]  /*3a70*/  CS2R R42, SRZ ;  /* 0x00000000002a7805 */ /* 0x000fe4000001ff00 */
[----:B------:R-:W-:-:S04]  /*3a80*/  CS2R R60, SRZ ;  /* 0x00000000003c7805 */ /* 0x000fc8000001ff00 */
[----:B------:R-:W3:Y:S01]  /*3a90*/  MUFU.EX2 R51, R51 ;  /* 0x0000003300337308 */ /* 0x000ee20000000800 */
[C---:B----4-:R-:W-:Y:S01]  /*3aa0*/  FADD R33, R47.reuse, R20 ;  /* 0x000000142f217221 */ /* 0x050fe20000000000 */
[----:B------:R-:W-:Y:S02]  /*3ab0*/  F2FP.BF16.F32.PACK_AB R207, R47, R46 ;  /* 0x0000002e2fcf723e */ /* 0x000fe400000010ff */
[----:B------:R-:W-:-:S04]  /*3ac0*/  CS2R R46, SRZ ;  /* 0x00000000002e7805 */ /* 0x000fc8000001ff00 */
[----:B------:R-:W4:Y:S01]  /*3ad0*/  MUFU.EX2 R54, R54 ;  /* 0x0000003600367308 */ /* 0x000f220000000800 */
[----:B--2---:R-:W-:-:S07]  /*3ae0*/  FADD R20, R50, R33 ;  /* 0x0000002132147221 */ /* 0x004fce0000000000 */
[----:B------:R-:W2:Y:S01]  /*3af0*/  MUFU.EX2 R55, R55 ;  /* 0x0000003700377308 */ /* 0x000ea20000000800 */
[C---:B---3--:R-:W-:Y:S01]  /*3b00*/  FADD R33, R51.reuse, R20 ;  /* 0x0000001433217221 */ /* 0x048fe20000000000 */
[----:B------:R-:W-:Y:S02]  /*3b10*/  F2FP.BF16.F32.PACK_AB R201, R51, R50 ;  /* 0x0000003233c9723e */ /* 0x000fe400000010ff */
[----:B------:R-:W-:-:S04]  /*3b20*/  CS2R R50, SRZ ;  /* 0x0000000000327805 */ /* 0x000fc8000001ff00 */
[----:B------:R-:W3:Y:S01]  /*3b30*/  MUFU.EX2 R65, R65 ;  /* 0x0000004100417308 */ /* 0x000ee20000000800 */
[----:B----4-:R-:W-:-:S07]  /*3b40*/  FADD R20, R54, R33 ;  /* 0x0000002136147221 */ /* 0x010fce0000000000 */
[----:B------:R-:W4:Y:S01]  /*3b50*/  MUFU.EX2 R58, R58 ;  /* 0x0000003a003a7308 */ /* 0x000f220000000800 */
[C---:B--2---:R-:W-:Y:S01]  /*3b60*/  FADD R33, R55.reuse, R20 ;  /* 0x0000001437217221 */ /* 0x044fe20000000000 */
[----:B------:R-:W-:Y:S02]  /*3b70*/  F2FP.BF16.F32.PACK_AB R203, R55, R54 ;  /* 0x0000003637cb723e */ /* 0x000fe400000010ff */
[----:B------:R-:W-:-:S04]  /*3b80*/  CS2R R54, SRZ ;  /* 0x0000000000367805 */ /* 0x000fc8000001ff00 */
[----:B------:R-:W2:Y:S01]  /*3b90*/  MUFU.EX2 R68, R68 ;  /* 0x0000004400447308 */ /* 0x000ea20000000800 */
[C---:B---3--:R-:W-:Y:S01]  /*3ba0*/  FADD R23, R65.reuse, R8 ;  /* 0x0000000841177221 */ /* 0x048fe20000000000 */
[----:B------:R-:W-:Y:S02]  /*3bb0*/  F2FP.BF16.F32.PACK_AB R192, R65, R64 ;  /* 0x0000004041c0723e */ /* 0x000fe400000010ff */
[----:B------:R-:W-:-:S04]  /*3bc0*/  CS2R R64, SRZ ;  /* 0x0000000000407805 */ /* 0x000fc8000001ff00 */
[----:B------:R-:W3:Y:S01]  /*3bd0*/  MUFU.EX2 R59, R59 ;  /* 0x0000003b003b7308 */ /* 0x000ee20000000800 */
[----:B----4-:R-:W-:Y:S01]  /*3be0*/  FADD R20, R58, R33 ;  /* 0x000000213a147221 */ /* 0x010fe20000000000 */
[----:B------:R-:W-:-:S06]  /*3bf0*/  CS2R R32, SRZ ;  /* 0x0000000000207805 */ /* 0x000fcc000001ff00 */
[----:B------:R-:W4:Y:S01]  /*3c00*/  MUFU.EX2 R69, R69 ;  /* 0x0000004500457308 */ /* 0x000f220000000800 */
[----:B--2---:R-:W-:-:S07]  /*3c10*/  FADD R8, R68, R23 ;  /* 0x0000001744087221 */ /* 0x004fce0000000000 */
[----:B------:R-:W2:Y:S01]  /*3c20*/  MUFU.EX2 R62, R62 ;  /* 0x0000003e003e7308 */ /* 0x000ea20000000800 */
[C---:B---3--:R-:W-:Y:S01]  /*3c30*/  FADD R7, R59.reuse, R20 ;  /* 0x000000143b077221 */ /* 0x048fe20000000000 */
[----:B------:R-:W-:Y:S02]  /*3c40*/  F2FP.BF16.F32.PACK_AB R197, R59, R58 ;  /* 0x0000003a3bc5723e */ /* 0x000fe400000010ff */
        /* <DEDUP_REMOVED lines=8> */
[----:B---3--:R-:W-:-:S07]  /*3cd0*/  FADD R8, R72, R5 ;  /* 0x0000000548087221 */ /* 0x008fce0000000000 */
[----:B------:R-:W3:Y:S01]  /*3ce0*/  MUFU.EX2 R66, R66 ;  /* 0x0000004200427308 */ /* 0x000ee20000000800 */
[C---:B----4-:R-:W-:Y:S01]  /*3cf0*/  FADD R7, R63.reuse, R20 ;  /* 0x000000143f077221 */ /* 0x050fe20000000000 */
[----:B------:R-:W-:Y:S02]  /*3d00*/  F2FP.BF16.F32.PACK_AB R199, R63, R62 ;  /* 0x0000003e3fc7723e */ /* 0x000fe400000010ff */
[----:B------:R-:W-:-:S04]  /*3d10*/  CS2R R62, SRZ ;  /* 0x00000000003e7805 */ /* 0x000fc8000001ff00 */
[----:B------:R-:W4:Y:S01]  /*3d20*/  MUFU.EX2 R76, R76 ;  /* 0x0000004c004c7308 */ /* 0x000f220000000800 */
[C---:B--2---:R-:W-:Y:S01]  /*3d30*/  FADD R5, R73.reuse, R8 ;  /* 0x0000000849057221 */ /* 0x044fe20000000000 */
[----:B------:R-:W-:Y:S02]  /*3d40*/  F2FP.BF16.F32.PACK_AB R188, R73, R72 ;  /* 0x0000004849bc723e */ /* 0x000fe400000010ff */
[----:B------:R-:W-:-:S04]  /*3d50*/  CS2R R72, SRZ ;  /* 0x0000000000487805 */ /* 0x000fc8000001ff00 */
[----:B------:R-:W2:Y:S01]  /*3d60*/  MUFU.EX2 R67, R67 ;  /* 0x0000004300437308 */ /* 0x000ea20000000800 */
[----:B---3--:R-:W-:-:S07]  /*3d70*/  FADD R20, R66, R7 ;  /* 0x0000000742147221 */ /* 0x008fce0000000000 */
        /* <DEDUP_REMOVED lines=11> */
[----:B----4-:R-:W-:-:S07]  /*3e30*/  FADD R20, R70, R7 ;  /* 0x0000000746147221 */ /* 0x010fce0000000000 */
        /* <DEDUP_REMOVED lines=13> */
[----:B---3--:R-:W-:Y:S01]  /*3f10*/  FADD R8, R84, R5 ;  /* 0x0000000554087221 */ /* 0x008fe20000000000 */
[C---:B------:R-:W-:Y:S02]  /*3f20*/  F2FP.BF16.F32.PACK_AB R186, R29.reuse, R84 ;  /* 0x000000541dba723e */ /* 0x040fe400000010ff */
[----:B------:R-:W-:Y:S01]  /*3f30*/  CS2R R84, SRZ ;  /* 0x0000000000547805 */ /* 0x000fe2000001ff00 */
[----:B------:R-:W-:Y:S01]  /*3f40*/  FADD R7, R29, R8 ;  /* 0x000000081d077221 */ /* 0x000fe20000000000 */
[----:B------:R-:W-:Y:S02]  /*3f50*/  CS2R R28, SRZ ;  /* 0x00000000001c7805 */ /* 0x000fe4000001ff00 */
[----:B------:R-:W3:Y:S01]  /*3f60*/  MUFU.EX2 R79, R79 ;  /* 0x0000004f004f7308 */ /* 0x000ee20000000800 */
[C---:B----4-:R-:W-:Y:S01]  /*3f70*/  FADD R5, R75.reuse, R20 ;  /* 0x000000144b057221 */ /* 0x050fe20000000000 */
[----:B------:R-:W-:-:S02]  /*3f80*/  F2FP.BF16.F32.PACK_AB R189, R75, R74 ;  /* 0x0000004a4bbd723e */ /* 0x000fc400000010ff */
        /* <DEDUP_REMOVED lines=12> */
[----:B------:R-:W-:Y:S01]  /*4050*/  CS2R R82, SRZ ;  /* 0x0000000000527805 */ /* 0x000fe2000001ff00 */
[----:B---3--:R-:W-:-:S04]  /*4060*/  FADD R8, R86, R5 ;  /* 0x0000000556087221 */ /* 0x008fc80000000000 */
[C---:B----4-:R-:W-:Y:S01]  /*4070*/  FADD R5, R87.reuse, R8 ;  /* 0x0000000857057221 */ /* 0x050fe20000000000 */
[----:B------:R-:W-:Y:S01]  /*4080*/  F2FP.BF16.F32.PACK_AB R187, R87, R86 ;  /* 0x0000005657bb723e */ /* 0x000fe200000010ff */
[----:B------:R-:W-:Y:S01]  /*4090*/  IMAD.MOV.U32 R8, RZ, RZ, RZ ;  /* 0x000000ffff087224 */ /* 0x000fe200078e00ff */
[----:B------:R-:W-:Y:S01]  /*40a0*/  CS2R R86, SRZ ;  /* 0x0000000000567805 */ /* 0x000fe2000001ff00 */
[----:B-1----:R-:W-:Y:S06]  /*40b0*/  @!P1 BRA `(.L_x_14) ;  /* 0x00000028005c9947 */ /* 0x002fec0003800000 */
[----:B------:R-:W-:Y:S01]  /*40c0*/  IMAD.MOV.U32 R13, RZ, RZ, R6 ;  /* 0x000000ffff0d7224 */ /* 0x000fe200078e0006 */
[----:B------:R-:W-:Y:S01]  /*40d0*/  IADD3 R14, R12, -UR7, RZ ;  /* 0x800000070c0e7c10 */ /* 0x000fe2000fffe0ff */
[----:B------:R-:W-:Y:S01]  /*40e0*/  IMAD.MOV.U32 R15, RZ, RZ, R4 ;  /* 0x000000ffff0f7224 */ /* 0x000fe200078e0004 */
[----:B------:R-:W-:Y:S01]  /*40f0*/  MOV R24, RZ ;  /* 0x000000ff00187202 */ /* 0x000fe20000000f00 */
[----:B------:R-:W-:Y:S01]  /*4100*/  IMAD.MOV.U32 R11, RZ, RZ, 0x3f800000 ;  /* 0x3f800000ff0b7424 */ /* 0x000fe200078e00ff */
[----:B------:R-:W-:Y:S01]  /*4110*/  UPLOP3.LUT UP1, UPT, UPT, UPT, UPT, 0x40, 0x0 ;  /* 0x000000000000789c */ /* 0x000fe20003f2e870 */
[----:B------:R-:W-:Y:S01]  /*4120*/  IMAD.MOV.U32 R18, RZ, RZ, RZ ;  /* 0x000000ffff127224 */ /* 0x000fe200078e00ff */
[----:B------:R-:W-:Y:S01]  /*4130*/  UMOV UR6, UR4 ;  /* 0x0000000400067c82 */ /* 0x000fe20008000000 */
[----:B------:R-:W-:-:S08]  /*4140*/  ULDC UR5, c[0x0][0x480] ;  /* 0x0001200000057ab9 */ /* 0x000fd00000000800 */
.L_x_19:
[----:B------:R-:W1:Y:S01]  /*4150*/  S2UR UR7, SR_CgaCtaId ;  /* 0x00000000000779c3 */ /* 0x000e620000008800 */
[----:B------:R-:W-:Y:S01]  /*4160*/  UMOV UR60, 0x400 ;  /* 0x00000400003c7882 */ /* 0x000fe20000000000 */
[----:B------:R-:W-:-:S05]  /*4170*/  LOP3.LUT R8, R18, 0x1, RZ, 0x3c, !PT ;  /* 0x0000000112087812 */ /* 0x000fca00078e3cff */
[----:B------:R-:W-:Y:S01]  /*4180*/  IMAD.U32 R4, R8, -0x80000000, RZ ;  /* 0x8000000008047824 */ /* 0x000fe200078e00ff */
[----:B-1----:R-:W-:-:S04]  /*4190*/  ULEA UR60, UR7, UR60, 0x18 ;  /* 0x0000003c073c7291 */ /* 0x002fc8000f8ec03f */
[----:B------:R-:W-:Y:S02]  /*41a0*/  ULEA UR8, UR13, UR60, 0xd ;  /* 0x0000003c0d087291 */ /* 0x000fe4000f8e683f */
[----:B------:R-:W-:Y:S02]  /*41b0*/  UIADD3 UR7, UR60, 0x18400, URZ ;  /* 0x000184003c077890 */ /* 0x000fe4000fffe03f */
[----:B------:R-:W-:Y:S01]  /*41c0*/  UIADD3 UR8, UR8, 0xc400, URZ ;  /* 0x0000c40008087890 */ /* 0x000fe2000fffe03f */
[----:B------:R-:W1:Y:S01]  /*41d0*/  SYNCS.PHASECHK.TRANS64.TRYWAIT P0, [UR60+0x10], R4 ;  /* 0x00001004ff0075a7 */ /* 0x000e62000800017c */
[----:B------:R-:W-:Y:S02]  /*41e0*/  USHF.R.U32.HI UR7, URZ, 0x4, UR7 ;  /* 0x000000043f077899 */ /* 0x000fe40008011607 */
[----:B------:R-:W-:Y:S02]  /*41f0*/  USHF.R.U32.HI UR8, URZ, 0x4, UR8 ;  /* 0x000000043f087899 */ /* 0x000fe40008011608 */
[----:B------:R-:W-:-:S02]  /*4200*/  ULOP3.LUT UR7, UR7, 0x3fc0, URZ, 0xc0, !UPT ;  /* 0x00003fc007077892 */ /* 0x000fc4000f8ec03f */
[----:B------:R-:W-:Y:S02]  /*4210*/  ULOP3.LUT UR8, UR8, 0x3fc0, URZ, 0xc0, !UPT ;  /* 0x00003fc008087892 */ /* 0x000fe4000f8ec03f */
[----:B------:R-:W-:Y:S02]  /*4220*/  ULOP3.LUT UR14, UR7, 0x10000, URZ, 0xfc, !UPT ;  /* 0x00010000070e7892 */ /* 0x000fe4000f8efc3f */
[----:B------:R-:W-:Y:S01]  /*4230*/  ULOP3.LUT UR8, UR8, 0x10000, URZ, 0xfc, !UPT ;  /* 0x0001000008087892 */ /* 0x000fe2000f8efc3f */
[----:B-1----:R-:W-:Y:S11]  /*4240*/  @P0 BRA `(.L_x_15) ;  /* 0x00000000000c0947 */ /* 0x002ff60003800000 */
[----:B------:R-:W-:-:S04]  /*4250*/  IMAD.U32 R16, R8, -0x80000000, RZ ;  /* 0x8000000008107824 */ /* 0x000fc800078e00ff */
[----:B------:R-:W1:Y:S02]  /*4260*/  SYNCS.PHASECHK.TRANS64.TRYWAIT P0, [UR60+0x10], R16 ;  /* 0x00001010ff0075a7 */ /* 0x000e64000800017c */
[----:B-1----:R-:W-:Y:S05]  /*4270*/  @!P0 BRA `(.L_x_16) ;  /* 0x00000070009c8947 */ /* 0x002fea0003800000 */
.L_x_15:
[----:B------:R-:W-:Y:S01]  /*4280*/  WARPGROUP.ARRIVE ;  /* 0x00000000000079c5 */ /* 0x000fe20000000000 */
[----:B------:R-:W-:Y:S01]  /*4290*/  UMOV UR18, UR14 ;  /* 0x0000000e00127c82 */ /* 0x000fe20008000000 */
[----:B------:R-:W-:Y:S01]  /*42a0*/  UMOV UR19, 0x40000040 ;  /* 0x4000004000137882 */ /* 0x000fe20000000000 */
[----:B------:R-:W-:Y:S01]  /*42b0*/  UMOV UR16, UR8 ;  /* 0x0000000800107c82 */ /* 0x000fe20008000000 */
[----:B------:R-:W-:Y:S01]  /*42c0*/  UMOV UR17, 0x40000040 ;  /* 0x4000004000117882 */ /* 0x000fe20000000000 */
[----:B------:R-:W-:Y:S01]  /*42d0*/  SHF.L.U32 R16, R18, 0x1f, RZ ;  /* 0x0000001f12107819 */ /* 0x000fe200000006ff */
[----:B------:R-:W-:Y:S01]  /*42e0*/  HGMMA.64x128x16.F32.BF16 R120, gdesc[UR16], RZ, !UPT ;  /* 0x01e00000107879f0 */ /* 0x000fe2000c7018ff */
[----:B------:R-:W-:Y:S01]  /*42f0*/  ULOP3.LUT UR18, UR14, 0x2, URZ, 0xfc, !UPT ;  /* 0x000000020e127892 */ /* 0x000fe2000f8efc3f */
[-C--:B------:R-:W-:Y:S01]  /*4300*/  FMUL R117, R117, R11.reuse ;  /* 0x0000000b75757220 */ /* 0x080fe20000400000 */
[----:B------:R-:W-:Y:S01]  /*4310*/  ULOP3.LUT UR16, UR8, 0x2, URZ, 0xfc, !UPT ;  /* 0x0000000208107892 */ /* 0x000fe2000f8efc3f */
[-C--:B------:R-:W-:Y:S01]  /*4320*/  FMUL R116, R116, R11.reuse ;  /* 0x0000000b74747220 */ /* 0x080fe20000400000 */
[----:B------:R-:W-:Y:S01]  /*4330*/  UMOV UR19, 0x40000040 ;  /* 0x4000004000137882 */ /* 0x000fe20000000000 */
[----:B------:R-:W-:Y:S01]  /*4340*/  UMOV UR17, 0x40000040 ;  /* 0x4000004000117882 */ /* 0x000fe20000000000 */
[----:B------:R-:W-:Y:S01]  /*4350*/  UIADD3 UR6, UR6, -0x1, URZ ;  /* 0xffffffff06067890 */ /* 0x000fe2000fffe03f */
[-C--:B------:R-:W-:Y:S01]  /*4360*/  FMUL R113, R113, R11.reuse ;  /* 0x0000000b71717220 */ /* 0x080fe20000400000 */
        /* <DEDUP_REMOVED lines=44> */
[----:B------:R-:W-:Y:S01]  /*4630*/  FMUL R24, R24, R11 ;  /* 0x0000000b18187220 */ /* 0x000fe20000400000 */
        /* <DEDUP_REMOVED lines=48> */
[----:B------:R-:W-:Y:S01]  /*4940*/  HGMMA.64x128x16.F32.BF16 R120, gdesc[UR16], R120 ;  /* 0x01e00000107879f0 */ /* 0x000fe20008701878 */
[----:B------:R-:W-:-:S02]  /*4950*/  ULOP3.LUT UR18, UR14, 0x4, URZ, 0xfc, !UPT ;  /* 0x000000040e127892 */ /* 0x000fc4000f8efc3f */
[----:B------:R-:W-:Y:S01]  /*4960*/  ULOP3.LUT UR16, UR8, 0x4, URZ, 0xfc, !UPT ;  /* 0x0000000408107892 */ /* 0x000fe2000f8efc3f */
[----:B------:R-:W-:Y:S01]  /*4970*/  UMOV UR19, 0x40000040 ;  /* 0x4000004000137882 */ /* 0x000fe20000000000 */
[----:B------:R-:W-:-:S07]  /*4980*/  UMOV UR17, 0x40000040 ;  /* 0x4000004000117882 */ /* 0x000fce0000000000 */
[----:B------:R-:W-:Y:S01]  /*4990*/  HGMMA.64x128x16.F32.BF16 R120, gdesc[UR16], R120 ;  /* 0x01e00000107879f0 */ /* 0x000fe20008701878 */
[----:B------:R-:W-:Y:S02]  /*49a0*/  ULOP3.LUT UR18, UR14, 0x6, URZ, 0xfc, !UPT ;  /* 0x000000060e127892 */ /* 0x000fe4000f8efc3f */
[----:B------:R-:W-:Y:S01]  /*49b0*/  ULOP3.LUT UR16, UR8, 0x6, URZ, 0xfc, !UPT ;  /* 0x0000000608107892 */ /* 0x000fe2000f8efc3f */
[----:B------:R-:W-:Y:S01]  /*49c0*/  UMOV UR19, 0x40000040 ;  /* 0x4000004000137882 */ /* 0x000fe20000000000 */
[----:B------:R-:W-:-:S07]  /*49d0*/  UMOV UR17, 0x40000040 ;  /* 0x4000004000117882 */ /* 0x000fce0000000000 */
[----:B------:R-:W-:Y:S01]  /*49e0*/  HGMMA.64x128x16.F32.BF16 R120, gdesc[UR16], R120 ;  /* 0x01e00000107879f0 */ /* 0x000fe20008701878 */
[----:B------:R-:W-:Y:S02]  /*49f0*/  UIADD3 UR18, UR14, 0x400, URZ ;  /* 0x000004000e127890 */ /* 0x000fe4000fffe03f */
[----:B------:R-:W-:Y:S01]  /*4a00*/  UIADD3 UR16, UR8, 0x400, URZ ;  /* 0x0000040008107890 */ /* 0x000fe2000fffe03f */
        /* <DEDUP_REMOVED lines=37> */
[----:B------:R-:W-:Y:S01]  /*4c60*/  HGMMA.64x128x16.F32.BF16 R120, gdesc[UR16], R120, gsb0 ;  /* 0x01e00000107879f0 */ /* 0x000fe20008001878 */
[----:B------:R-:W2:Y:S02]  /*4c70*/  SYNCS.PHASECHK.TRANS64.TRYWAIT P0, [UR60+0x20], R16 ;  /* 0x00002010ff0075a7 */ /* 0x000ea4000800017c */
[----:B--2---:R-:W-:Y:S05]  /*4c80*/  @P0 BRA `(.L_x_17) ;  /* 0x0000000000080947 */ /* 0x004fea0003800000 */
[----:B------:R-:W2:Y:S02]  /*4c90*/  SYNCS.PHASECHK.TRANS64.TRYWAIT P0, [UR60+0x20], R16 ;  /* 0x00002010ff0075a7 */ /* 0x000ea4000800017c */
[----:B--2---:R-:W-:Y:S05]  /*4ca0*/  @!P0 BRA `(.L_x_18) ;  /* 0x00000068002c8947 */ /* 0x004fea0003800000 */
.L_x_17:
[----:B------:R-:W-:Y:S01]  /*4cb0*/  UIADD3 UR7, UR60, 0x400, URZ ;  /* 0x000004003c077890 */ /* 0x000fe2000fffe03f */
[----:B------:R-:W-:Y:S01]  /*4cc0*/  WARPGROUP.ARRIVE ;  /* 0x00000000000079c5 */ /* 0x000fe20000000000 */
[----:B------:R-:W-:Y:S01]  /*4cd0*/  UMOV UR15, 0x40000040 ;  /* 0x40000040000f7882 */ /* 0x000fe20000000000 */
[----:B------:R-:W-:Y:S01]  /*4ce0*/  UMOV UR19, 0x40000040 ;  /* 0x4000004000137882 */ /* 0x000fe20000000000 */
[----:B------:R-:W-:Y:S01]  /*4cf0*/  USHF.R.U32.HI UR7, URZ, 0x4, UR7 ;  /* 0x000000043f077899 */ /* 0x000fe20008011607 */
[----:B-1----:R-:W-:Y:S01]  /*4d00*/  VIMNMX R9, RZ, UR6, !PT ;  /* 0x00000006ff097c48 */ /* 0x002fe2000ffe0100 */
[----:B------:R-:W-:Y:S02]  /*4d10*/  VIADD R14, R14, 0x1 ;  /* 0x000000010e0e7836 */ /* 0x000fe40000000000 */
[----:B------:R-:W-:Y:S02]  /*4d20*/  ULOP3.LUT UR7, UR7, 0x3fc0, URZ, 0xc0, !UPT ;  /* 0x00003fc007077892 */ /* 0x000fe4000f8ec03f */
[----:B------:R-:W-:-:S02]  /*4d30*/  IMAD R4, R9, -0x80, R10 ;  /* 0xffffff8009047824 */ /* 0x000fc400078e020a */
[----:B------:R-:W-:Y:S02]  /*4d40*/  ULOP3.LUT UR14, UR7, 0x4000000, URZ, 0xfc, !UPT ;  /* 0x04000000070e7892 */ /* 0x000fe4000f8efc3f */
[----:B------:R-:W-:Y:S02]  /*4d50*/  VIADD R6, R4, 0x1 ;  /* 0x0000000104067836 */ /* 0x000fe40000000000 */
[----:B------:R-:W-:-:S03]  /*4d60*/  UIADD3 UR8, UR14, 0x80, URZ ;  /* 0x000000800e087890 */ /* 0x000fc6000fffe03f */
[----:B------:R-:W-:Y:S02]  /*4d70*/  SHF.R.S32.HI R9, RZ, 0x1f, R6 ;  /* 0x0000001fff097819 */ /* 0x000fe40000011406 */
[----:B------:R-:W-:Y:S01]  /*4d80*/  HGMMA.64x192x16.F32.BF16 R24, R212, gdesc[UR12].tnspB, R24, UP1 ;  /* 0x42e0000cd4187df0 */ /* 0x000fe2000b701818 */
[----:B------:R-:W-:Y:S01]  /*4d90*/  UMOV UR15, 0x40000040 ;  /* 0x40000040000f7882 */ /* 0x000fe20000000000 */
[----:B------:R-:W-:Y:S01]  /*4da0*/  UMOV UR18, UR8 ;  /* 0x0000000800127c82 */ /* 0x000fe20008000000 */
[----:B------:R-:W-:Y:S01]  /*4db0*/  UIADD3 UR8, UR14, 0x100, URZ ;  /* 0x000001000e087890 */ /* 0x000fe2000fffe03f */
[----:B------:R-:W-:Y:S01]  /*4dc0*/  LEA.HI R9, R9, R6, RZ, 0x3 ;  /* 0x0000000609097211 */ /* 0x000fe200078f18ff */
[----:B------:R-:W-:-:S03]  /*4dd0*/  UPLOP3.LUT UP1, UPT, UPT, UPT, UPT, 0x80, 0x0 ;  /* 0x000000000000789c */ /* 0x000fc60003f2f070 */
[----:B------:R-:W-:Y:S02]  /*4de0*/  LOP3.LUT R11, R9, 0xfffffff8, RZ, 0xc0, !PT ;  /* 0xfffffff8090b7812 */ /* 0x000fe400078ec0ff */
[----:B------:R-:W-:Y:S02]  /*4df0*/  SHF.R.S32.HI R9, RZ, 0x3, R9 ;  /* 0x00000003ff097819 */ /* 0x000fe40000011409 */
[----:B------:R-:W-:-:S03]  /*4e00*/  VIADDMNMX R6, R6, -R11, 0x2, PT ;  /* 0x0000000206067446 */ /* 0x000fc6000380090b */
[----:B------:R-:W-:-:S05]  /*4e10*/  IMAD.U32 R9, R9, -0x2, RZ ;  /* 0xfffffffe09097824 */ /* 0x000fca00078e00ff */
[----:B------:R-:W-:Y:S02]  /*4e20*/  VIADDMNMX R9, R9, -R6, 0xffffffe0, !PT ;  /* 0xffffffe009097446 */ /* 0x000fe40007800906 */
[----:B------:R-:W-:-:S03]  /*4e30*/  MOV R6, 0xffffffff ;  /* 0xffffffff00067802 */ /* 0x000fc60000000f00 */
[----:B------:R-:W-:-:S05]  /*4e40*/  VIADD R9, R9, 0x20 ;  /* 0x0000002009097836 */ /* 0x000fca0000000000 */
[----:B------:R-:W-:-:S04]  /*4e50*/  SHF.R.U32.HI R11, RZ, R9, R6 ;  /* 0x00000009ff0b7219 */ /* 0x000fc80000011606 */
[C---:B------:R-:W-:Y:S02]  /*4e60*/  R2P PR, R11.reuse, 0x7e ;  /* 0x0000007e0b007804 */ /* 0x040fe40000000000 */
[----:B------:R-:W-:Y:S01]  /*4e70*/  LOP3.LUT R16, R11, 0x1, RZ, 0xc0, !PT ;  /* 0x000000010b107812 */ /* 0x000fe200078ec0ff */
[----:B------:R-:W-:Y:S01]  /*4e80*/  HGMMA.64x192x16.F32.BF16 R24, R208, gdesc[UR16].tnspB, R24 ;  /* 0x42e00010d0187df0 */ /* 0x000fe20008701818 */
[----:B------:R-:W-:Y:S01]  /*4e90*/  UMOV UR18, UR8 ;  /* 0x0000000800127c82 */ /* 0x000fe20008000000 */
[----:B------:R-:W-:Y:S01]  /*4ea0*/  UMOV UR19, 0x40000040 ;  /* 0x4000004000137882 */ /* 0x000fe20000000000 */
[----:B------:R-:W-:-:S15]  /*4eb0*/  UIADD3 UR8, UR14, 0x180, URZ ;  /* 0x000001800e087890 */ /* 0x000fde000fffe03f */
[----:B------:R-:W-:Y:S02]  /*4ec0*/  NOP ;  /* 0x0000000000007918 */ /* 0x000fe40000000000 */
        /* <DEDUP_REMOVED lines=18> */
[----:B------:R-:W-:-:S07]  /*4ff0*/  UIADD3 UR8, UR14, 0x380, URZ ;  /* 0x000003800e087890 */ /* 0x000fce000fffe03f */
[----:B------:R-:W-:Y:S01]  /*5000*/  UMOV UR14, UR8 ;  /* 0x00000008000e7c82 */ /* 0x000fe20008000000 */
[----:B------:R-:W-:-:S09]  /*5010*/  UMOV UR8, UR5 ;  /* 0x0000000500087c82 */ /* 0x000fd20008000000 */
[----:B------:R-:W-:-:S15]  /*5020*/  HGMMA.64x192x16.F32.BF16 R24, R188, gdesc[UR16].tnspB, R24 ;  /* 0x42e00010bc187df0 */ /* 0x000fde0008701818 */
[----:B------:R-:W-:-:S05]  /*5030*/  NOP ;  /* 0x0000000000007918 */ /* 0x000fca0000000000 */
[----:B------:R-:W-:Y:S03]  /*5040*/  HGMMA.64x192x16.F32.BF16 R24, R184, gdesc[UR12].tnspB, R24, gsb0 ;  /* 0x42e0000cb8187df0 */ /* 0x000fe60008001818 */
        /* <DEDUP_REMOVED lines=8> */
[----:B------:R-:W-:Y:S02]  /*50d0*/  FMNMX R18, R121, R129, !PT ;  /* 0x0000008179127209 */ /* 0x000fe40007800000 */
[----:B------:R-:W-:Y:S02]  /*50e0*/  FMNMX R20, R235, R231, !PT ;  /* 0x000000e7eb147209 */ /* 0x000fe40007800000 */
[----:B------:R-:W-:-:S02]  /*50f0*/  FSEL R223, R136, -INF , P0 ;  /* 0xff80000088df7808 */ /* 0x000fc40000000000 */
[----:B------:R-:W-:Y:S02]  /*5100*/  FSEL R137, R137, -INF , P1 ;  /* 0xff80000089897808 */ /* 0x000fe40000800000 */
[----:B------:R-:W-:Y:S02]  /*5110*/  FSEL R221, R140, -INF , P2 ;  /* 0xff8000008cdd7808 */ /* 0x000fe40001000000 */
[----:B------:R-:W-:Y:S02]  /*5120*/  FSEL R141, R141, -INF , P3 ;  /* 0xff8000008d8d7808 */ /* 0x000fe40001800000 */
[----:B------:R-:W-:Y:S02]  /*5130*/  FSEL R9, R144, -INF , P4 ;  /* 0xff80000090097808 */ /* 0x000fe40002000000 */
[----:B------:R-:W-:Y:S02]  /*5140*/  FSEL R145, R145, -INF , P5 ;  /* 0xff80000091917808 */ /* 0x000fe40002800000 */
[----:B------:R-:W-:-:S02]  /*5150*/  FSEL R17, R148, -INF , P6 ;  /* 0xff80000094117808 */ /* 0x000fc40003000000 */
[----:B------:R-:W-:Y:S02]  /*5160*/  R2P PR, R11.B2, 0x7f ;  /* 0x0000007f0b007804 */ /* 0x000fe40000002000 */
[----:B------:R-:W-:Y:S02]  /*5170*/  FMNMX R18, R137, R18, !PT ;  /* 0x0000001289127209 */ /* 0x000fe40007800000 */
[----:B------:R-:W-:Y:S02]  /*5180*/  FMNMX R20, R221, R20, !PT ;  /* 0x00000014dd147209 */ /* 0x000fe40007800000 */
[----:B------:R-:W-:Y:S02]  /*5190*/  FSEL R19, R152, -INF , P0 ;  /* 0xff80000098137808 */ /* 0x000fe40000000000 */
[----:B------:R-:W-:Y:S02]  /*51a0*/  FSEL R153, R153, -INF , P1 ;  /* 0xff80000099997808 */ /* 0x000fe40000800000 */
[----:B------:R-:W-:-:S02]  /*51b0*/  FSEL R21, R156, -INF , P2 ;  /* 0xff8000009c157808 */ /* 0x000fc40001000000 */
        /* <DEDUP_REMOVED lines=8> */
[----:B------:R-:W-:Y:S02]  /*5240*/  ISETP.NE.U32.AND P0, PT, R16, 0x1, PT ;  /* 0x000000011000780c */ /* 0x000fe40003f05070 */
[----:B------:R-:W-:Y:S02]  /*5250*/  FMNMX R18, R153, R18, !PT ;  /* 0x0000001299127209 */ /* 0x000fe40007800000 */
[----:B------:R-:W-:Y:S02]  /*5260*/  FSEL R237, R120, -INF , !P0 ;  /* 0xff80000078ed7808 */ /* 0x000fe40004000000 */
[----:B------:R-:W-:-:S02]  /*5270*/  LOP3.LUT P0, RZ, R11, 0x80, RZ, 0xc0, !PT ;  /* 0x000000800bff7812 */ /* 0x000fc4000780c0ff */
[----:B------:R-:W-:Y:S02]  /*5280*/  FMNMX R16, R237, R233, !PT ;  /* 0x000000e9ed107209 */ /* 0x000fe40007800000 */
[----:B------:R-:W-:Y:S02]  /*5290*/  FSEL R133, R133, -INF , P0 ;  /* 0xff80000085857808 */ /* 0x000fe40000000000 */
[----:B------:R-:W-:Y:S02]  /*52a0*/  LOP3.LUT P0, RZ, R11, 0x8000, RZ, 0xc0, !PT ;  /* 0x000080000bff7812 */ /* 0x000fe4000780c0ff */
[----:B------:R-:W-:Y:S02]  /*52b0*/  FMNMX R22, R125, R133, !PT ;  /* 0x000000857d167209 */ /* 0x000fe40007800000 */
[----:B------:R-:W-:Y:S02]  /*52c0*/  FSEL R149, R149, -INF , P0 ;  /* 0xff80000095957808 */ /* 0x000fe40000000000 */
[----:B------:R-:W-:-:S02]  /*52d0*/  FMNMX R16, R223, R16, !PT ;  /* 0x00000010df107209 */ /* 0x000fc40007800000 */
[----:B------:R-:W-:Y:S02]  /*52e0*/  FMNMX R22, R141, R22, !PT ;  /* 0x000000168d167209 */ /* 0x000fe40007800000 */
[----:B------:R-:W-:Y:S02]  /*52f0*/  LOP3.LUT P0, RZ, R11, 0x800000, RZ, 0xc0, !PT ;  /* 0x008000000bff7812 */ /* 0x000fe4000780c0ff */
[----:B------:R-:W-:Y:S02]  /*5300*/  FMNMX R16, R9, R16, !PT ;  /* 0x0000001009107209 */ /* 0x000fe40007800000 */
[----:B------:R-:W-:Y:S02]  /*5310*/  FMNMX R22, R149, R22, !PT ;  /* 0x0000001695167209 */ /* 0x000fe40007800000 */
[----:B------:R-:W-:Y:S02]  /*5320*/  FSEL R165, R165, -INF , P0 ;  /* 0xff800000a5a57808 */ /* 0x000fe40000000000 */
[----:B------:R-:W-:-:S02]  /*5330*/  FMNMX R16, R19, R16, !PT ;  /* 0x0000001013107209 */ /* 0x000fc40007800000 */
[----:B------:R-:W-:Y:S02]  /*5340*/  FMNMX R20, R21, R20, !PT ;  /* 0x0000001415147209 */ /* 0x000fe40007800000 */
[----:B------:R-:W-:Y:S02]  /*5350*/  FMNMX R22, R157, R22, !PT ;  /* 0x000000169d167209 */ /* 0x000fe40007800000 */
[----:B------:R-:W-:Y:S02]  /*5360*/  ISETP.GT.AND P0, PT, R11, -0x1, PT ;  /* 0xffffffff0b00780c */ /* 0x000fe40003f04270 */
        /* <DEDUP_REMOVED lines=20> */
[----:B------:R-:W-:-:S04]  /*54b0*/  FMNMX R20, R20, R22, !PT ;  /* 0x0000001614147209 */ /* 0x000fc80007800000 */
[----:B------:R-:W-:-:S04]  /*54c0*/  FMNMX R20, R11, R20, !PT ;  /* 0x000000140b147209 */ /* 0x000fc80007800000 */
[----:B------:R-:W-:-:S05]  /*54d0*/  FMNMX R20, R20, R15, !PT ;  /* 0x0000000f14147209 */ /* 0x000fca0007800000 */
[----:B------:R-:W1:Y:S02]  /*54e0*/  SHFL.BFLY PT, R11, R20, 0x2, 0x1f ;  /* 0x0c401f00140b7f89 */ /* 0x000e6400000e0000 */
[----:B-1----:R-:W-:Y:S01]  /*54f0*/  FMNMX R22, R20, R11, !PT ;  /* 0x0000000b14167209 */ /* 0x002fe20007800000 */
[----:B------:R-:W-:-:S04]  /*5500*/  VIADD R11, R4, 0x9 ;  /* 0x00000009040b7836 */ /* 0x000fc80000000000 */
[----:B------:R-:W1:Y:S01]  /*5510*/  SHFL.BFLY PT, R18, R22, 0x1, 0x1f ;  /* 0x0c201f0016127f89 */ /* 0x000e6200000e0000 */
[----:B------:R-:W-:-:S04]  /*5520*/  SHF.R.S32.HI R4, RZ, 0x1f, R11 ;  /* 0x0000001fff047819 */ /* 0x000fc8000001140b */
[----:B------:R-:W-:Y:S02]  /*5530*/  LEA.HI R16, R4, R11, RZ, 0x3 ;  /* 0x0000000b04107211 */ /* 0x000fe400078f18ff */
[----:B-1----:R-:W-:Y:S02]  /*5540*/  FMNMX R4, R22, R18, !PT ;  /* 0x0000001216047209 */ /* 0x002fe40007800000 */
[----:B------:R-:W-:Y:S02]  /*5550*/  LOP3.LUT R18, R16, 0xfffffff8, RZ, 0xc0, !PT ;  /* 0xfffffff810127812 */ /* 0x000fe400078ec0ff */
[----:B------:R-:W-:Y:S02]  /*5560*/  SHF.R.S32.HI R16, RZ, 0x3, R16 ;  /* 0x00000003ff107819 */ /* 0x000fe40000011410 */
[----:B------:R-:W-:Y:S02]  /*5570*/  VIADDMNMX R11, R11, -R18, 0x2, PT ;  /* 0x000000020b0b7446 */ /* 0x000fe40003800912 */
[----:B------:R-:W-:-:S02]  /*5580*/  LEA R16, -R16, RZ, 0x1 ;  /* 0x000000ff10107211 */ /* 0x000fc400078e09ff */
[----:B------:R-:W-:Y:S02]  /*5590*/  FSETP.NEU.AND P0, PT, R4, -INF , PT ;  /* 0xff8000000400780b */ /* 0x000fe40003f0d000 */
[----:B------:R-:W-:Y:S02]  /*55a0*/  VIADDMNMX R11, R16, -R11, 0xffffffe0, !PT ;  /* 0xffffffe0100b7446 */ /* 0x000fe4000780090b */
[----:B------:R-:W-:-:S03]  /*55b0*/  FSEL R18, R4, RZ, P0 ;  /* 0x000000ff04127208 */ /* 0x000fc60000000000 */
[----:B------:R-:W-:Y:S02]  /*55c0*/  VIADD R11, R11, 0x20 ;  /* 0x000000200b0b7836 */ /* 0x000fe40000000000 */
[C---:B------:R-:W-:Y:S01]  /*55d0*/  FADD R15, -R18.reuse, R15 ;  /* 0x0000000f120f7221 */ /* 0x040fe20000000100 */
[----:B------:R-:W-:Y:S02]  /*55e0*/  FMUL R18, R18, UR8 ;  /* 0x0000000812127c20 */ /* 0x000fe40008400000 */
[----:B------:R-:W-:Y:S01]  /*55f0*/  SHF.R.U32.HI R6, RZ, R11, R6 ;  /* 0x0000000bff067219 */ /* 0x000fe20000011606 */
[----:B------:R-:W-:Y:S01]  /*5600*/  FMUL R15, R15, UR8 ;  /* 0x000000080f0f7c20 */ /* 0x000fe20008400000 */
[--C-:B------:R-:W-:Y:S01]  /*5610*/  FFMA R140, R221, UR8, -R18.reuse ;  /* 0x00000008dd8c7c23 */ /* 0x100fe20008000812 */
[--C-:B------:R-:W-:Y:S01]  /*5620*/  FFMA R9, R9, UR8, -R18.reuse ;  /* 0x0000000809097c23 */ /* 0x100fe20008000812 */
[C---:B------:R-:W-:Y:S01]  /*5630*/  R2P PR, R6.reuse, 0x7e ;  /* 0x0000007e06007804 */ /* 0x040fe20000000000 */
[----:B------:R1:W-:Y:S01]  /*5640*/  MUFU.EX2 R11, R15 ;  /* 0x0000000f000b7308 */ /* 0x0003e20000000800 */
[----:B------:R-:W-:Y:S01]  /*5650*/  LOP3.LUT R20, R6, 0x1, RZ, 0xc0, !PT ;  /* 0x0000000106147812 */ /* 0x000fe200078ec0ff */
[--C-:B------:R-:W-:Y:S01]  /*5660*/  FFMA R120, R237, UR8, -R18.reuse ;  /* 0x00000008ed787c23 */ /* 0x100fe20008000812 */
[--C-:B------:R-:W-:Y:S01]  /*5670*/  FFMA R121, R121, UR8, -R18.reuse ;  /* 0x0000000879797c23 */ /* 0x100fe20008000812 */
[----:B------:R-:W-:Y:S01]  /*5680*/  FSEL R123, R123, -INF , P1 ;  /* 0xff8000007b7b7808 */ /* 0x000fe20000800000 */
[--C-:B------:R-:W-:Y:S01]  /*5690*/  FFMA R124, R235, UR8, -R18.reuse ;  /* 0x00000008eb7c7c23 */ /* 0x100fe20008000812 */
[----:B------:R-:W-:Y:S01]  /*56a0*/  FSEL R126, R126, -INF , P2 ;  /* 0xff8000007e7e7808 */ /* 0x000fe20001000000 */
[--C-:B------:R-:W-:Y:S01]  /*56b0*/  FFMA R125, R125, UR8, -R18.reuse ;  /* 0x000000087d7d7c23 */ /* 0x100fe20008000812 */
[----:B------:R-:W-:Y:S01]  /*56c0*/  FSEL R127, R127, -INF , P3 ;  /* 0xff8000007f7f7808 */ /* 0x000fe20001800000 */
[----:B------:R2:W-:Y:S01]  /*56d0*/  MUFU.EX2 R144, R9 ;  /* 0x0000000900907308 */ /* 0x0005e20000000800 */
[----:B------:R-:W-:Y:S01]  /*56e0*/  FSEL R130, R130, -INF , P4 ;  /* 0xff80000082827808 */ /* 0x000fe20002000000 */
[--C-:B------:R-:W-:Y:S01]  /*56f0*/  FFMA R128, R233, UR8, -R18.reuse ;  /* 0x00000008e9807c23 */ /* 0x100fe20008000812 */
[----:B------:R-:W-:Y:S01]  /*5700*/  FSEL R16, R131, -INF , P5 ;  /* 0xff80000083107808 */ /* 0x000fe20002800000 */
[--C-:B------:R-:W-:Y:S01]  /*5710*/  FFMA R129, R129, UR8, -R18.reuse ;  /* 0x0000000881817c23 */ /* 0x100fe20008000812 */
[----:B-1----:R-:W-:Y:S01]  /*5720*/  FSEL R15, R134, -INF , P6 ;  /* 0xff800000860f7808 */ /* 0x002fe20003000000 */
[--C-:B------:R-:W-:Y:S01]  /*5730*/  FFMA R132, R231, UR8, -R18.reuse ;  /* 0x00000008e7847c23 */ /* 0x100fe20008000812 */
[----:B------:R-:W-:Y:S01]  /*5740*/  R2P PR, R6.B1, 0x7f ;  /* 0x0000007f06007804 */ /* 0x000fe20000001000 */
[--C-:B------:R-:W-:Y:S01]  /*5750*/  FFMA R133, R133, UR8, -R18.reuse ;  /* 0x0000000885857c23 */ /* 0x100fe20008000812 */
[----:B------:R-:W-:Y:S01]  /*5760*/  FMNMX R221, R126, R15, !PT ;  /* 0x0000000f7edd7209 */ /* 0x000fe20007800000 */
[--C-:B------:R-:W-:Y:S01]  /*5770*/  FFMA R136, R223, UR8, -R18.reuse ;  /* 0x00000008df887c23 */ /* 0x100fe20008000812 */
        /* <DEDUP_REMOVED lines=38> */
[----:B------:R-:W-:Y:S01]  /*59e0*/  FFMA R181, R181, UR8, -R18 ;  /* 0x00000008b5b57c23 */ /* 0x000fe20008000812 */
[----:B------:R-:W-:Y:S01]  /*59f0*/  FSEL R170, R170, -INF , P0 ;  /* 0xff800000aaaa7808 */ /* 0x000fe20000000000 */
[----:B------:R-:W1:Y:S01]  /*5a00*/  MUFU.EX2 R120, R120 ;  /* 0x0000007800787308 */ /* 0x000e620000000800 */
[----:B------:R-:W-:-:S02]  /*5a10*/  ISETP.NE.U32.AND P0, PT, R20, 0x1, PT ;  /* 0x000000011400780c */ /* 0x000fc40003f05070 */
[----:B------:R-:W-:Y:S02]  /*5a20*/  FMNMX R221, R158, R221, !PT ;  /* 0x000000dd9edd7209 */ /* 0x000fe40007800000 */
[----:B------:R-:W-:Y:S02]  /*5a30*/  FSEL R131, R122, -INF , !P0 ;  /* 0xff8000007a837808 */ /* 0x000fe40004000000 */
[C---:B------:R-:W-:Y:S01]  /*5a40*/  LOP3.LUT P0, RZ, R6.reuse, 0x80, RZ, 0xc0, !PT ;  /* 0x0000008006ff7812 */ /* 0x040fe2000780c0ff */
[----:B------:R-:W3:Y:S01]  /*5a50*/  MUFU.EX2 R121, R121 ;  /* 0x0000007900797308 */ /* 0x000ee20000000800 */
[----:B------:R-:W-:Y:S02]  /*5a60*/  FSEL R171, R171, -INF , P1 ;  /* 0xff800000abab7808 */ /* 0x000fe40000800000 */
[----:B------:R-:W-:Y:S02]  /*5a70*/  FSEL R20, R135, -INF , P0 ;  /* 0xff80000087147808 */ /* 0x000fe40000000000 */
[----:B------:R-:W-:-:S02]  /*5a80*/  LOP3.LUT P0, RZ, R6, 0x8000, RZ, 0xc0, !PT ;  /* 0x0000800006ff7812 */ /* 0x000fc4000780c0ff */
[----:B------:R-:W-:Y:S01]  /*5a90*/  FMNMX R135, R131, R130, !PT ;  /* 0x0000008283877209 */ /* 0x000fe20007800000 */
[----:B------:R-:W4:Y:S01]  /*5aa0*/  MUFU.EX2 R124, R124 ;  /* 0x0000007c007c7308 */ /* 0x000f220000000800 */
[----:B------:R-:W-:Y:S02]  /*5ab0*/  FSEL R151, R151, -INF , P0 ;  /* 0xff80000097977808 */ /* 0x000fe40000000000 */
[C---:B------:R-:W-:Y:S02]  /*5ac0*/  LOP3.LUT P0, RZ, R6.reuse, 0x800000, RZ, 0xc0, !PT ;  /* 0x0080000006ff7812 */ /* 0x040fe4000780c0ff */
[----:B------:R-:W-:Y:S02]  /*5ad0*/  FMNMX R22, R127, R20, !PT ;  /* 0x000000147f167209 */ /* 0x000fe40007800000 */
[----:B------:R-:W-:Y:S01]  /*5ae0*/  FSEL R167, R167, -INF , P0 ;  /* 0xff800000a7a77808 */ /* 0x000fe20000000000 */
[----:B------:R-:W5:Y:S01]  /*5af0*/  MUFU.EX2 R125, R125 ;  /* 0x0000007d007d7308 */ /* 0x000f620000000800 */
[----:B------:R-:W-:-:S02]  /*5b00*/  ISETP.GT.AND P0, PT, R6, -0x1, PT ;  /* 0xffffffff0600780c */ /* 0x000fc40003f04270 */
[----:B------:R-:W-:Y:S02]  /*5b10*/  FMNMX R6, R123, R16, !PT ;  /* 0x000000107b067209 */ /* 0x000fe40007800000 */
[----:B------:R-:W-:Y:S02]  /*5b20*/  FMNMX R135, R138, R135, !PT ;  /* 0x000000878a877209 */ /* 0x000fe40007800000 */
[----:B------:R-:W-:Y:S01]  /*5b30*/  FMNMX R6, R139, R6, !PT ;  /* 0x000000068b067209 */ /* 0x000fe20007800000 */
[----:B------:R-:W1:Y:S01]  /*5b40*/  MUFU.EX2 R128, R128 ;  /* 0x0000008000807308 */ /* 0x000e620000000800 */
[----:B------:R-:W-:Y:S02]  /*5b50*/  FMNMX R22, R143, R22, !PT ;  /* 0x000000168f167209 */ /* 0x000fe40007800000 */
[----:B------:R-:W-:Y:S02]  /*5b60*/  FMNMX R135, R146, R135, !PT ;  /* 0x0000008792877209 */ /* 0x000fe40007800000 */
[----:B------:R-:W-:-:S02]  /*5b70*/  FMNMX R6, R147, R6, !PT ;  /* 0x0000000693067209 */ /* 0x000fc40007800000 */
[----:B------:R-:W-:Y:S01]  /*5b80*/  FMNMX R22, R151, R22, !PT ;  /* 0x0000001697167209 */ /* 0x000fe20007800000 */
[----:B------:R-:W1:Y:S01]  /*5b90*/  MUFU.EX2 R129, R129 ;  /* 0x0000008100817308 */ /* 0x000e620000000800 */
[----:B------:R-:W-:Y:S02]  /*5ba0*/  FMNMX R135, R154, R135, !PT ;  /* 0x000000879a877209 */ /* 0x000fe40007800000 */
[----:B------:R-:W-:Y:S02]  /*5bb0*/  FMNMX R6, R155, R6, !PT ;  /* 0x000000069b067209 */ /* 0x000fe40007800000 */
[----:B------:R-:W-:Y:S02]  /*5bc0*/  FMNMX R22, R159, R22, !PT ;  /* 0x000000169f167209 */ /* 0x000fe40007800000 */
[----:B------:R-:W-:Y:S01]  /*5bd0*/  FSEL R174, R174, -INF , P2 ;  /* 0xff800000aeae7808 */ /* 0x000fe20001000000 */
[----:B------:R-:W1:Y:S01]  /*5be0*/  MUFU.EX2 R132, R132 ;  /* 0x0000008400847308 */ /* 0x000e620000000800 */
[----:B------:R-:W-:-:S02]  /*5bf0*/  FSEL R175, R175, -INF , P3 ;  /* 0xff800000afaf7808 */ /* 0x000fc40001800000 */
[----:B------:R-:W-:Y:S02]  /*5c00*/  FMNMX R135, R162, R135, !PT ;  /* 0x00000087a2877209 */ /* 0x000fe40007800000 */
[----:B------:R-:W-:Y:S02]  /*5c10*/  FMNMX R6, R163, R6, !PT ;  /* 0x00000006a3067209 */ /* 0x000fe40007800000 */
[----:B------:R-:W-:Y:S01]  /*5c20*/  FMNMX R221, R166, R221, !PT ;  /* 0x000000dda6dd7209 */ /* 0x000fe20007800000 */
[----:B------:R-:W-:Y:S01]  /*5c30*/  MUFU.EX2 R133, R133 ;  /* 0x0000008500857308 */ /* 0x000fe20000000800 */
[----:B------:R-:W-:Y:S02]  /*5c40*/  FMNMX R22, R167, R22, !PT ;  /* 0x00000016a7167209 */ /* 0x000fe40007800000 */
[----:B------:R-:W-:Y:S02]  /*5c50*/  FSEL R183, R183, -INF , !P0 ;  /* 0xff800000b7b77808 */ /* 0x000fe40004000000 */
[----:B------:R-:W-:-:S02]  /*5c60*/  FSEL R178, R178, -INF , P4 ;  /* 0xff800000b2b27808 */ /* 0x000fc40002000000 */
[----:B------:R-:W-:Y:S01]  /*5c70*/  FSEL R179, R179, -INF , P5 ;  /* 0xff800000b3b37808 */ /* 0x000fe20002800000 */
[----:B------:R-:W-:Y:S01]  /*5c80*/  MUFU.EX2 R136, R136 ;  /* 0x0000008800887308 */ /* 0x000fe20000000800 */
[----:B------:R-:W-:Y:S02]  /*5c90*/  FSEL R182, R182, -INF , P6 ;  /* 0xff800000b6b67808 */ /* 0x000fe40003000000 */
[----:B------:R-:W-:Y:S02]  /*5ca0*/  FMNMX R135, R170, R135, !PT ;  /* 0x00000087aa877209 */ /* 0x000fe40007800000 */
        /* <DEDUP_REMOVED lines=10> */
[----:B------:R-:W-:-:S03]  /*5d50*/  FMNMX R221, R221, R22, !PT ;  /* 0x00000016dddd7209 */ /* 0x000fc60007800000 */
[----:B------:R-:W-:Y:S01]  /*5d60*/  MUFU.EX2 R141, R141 ;  /* 0x0000008d008d7308 */ /* 0x000fe20000000800 */
[----:B------:R-:W-:-:S04]  /*5d70*/  FMNMX R6, R6, R221, !PT ;  /* 0x000000dd06067209 */ /* 0x000fc80007800000 */
[----:B------:R-:W-:-:S03]  /*5d80*/  FMNMX R6, R6, R13, !PT ;  /* 0x0000000d06067209 */ /* 0x000fc60007800000 */
[----:B------:R-:W-:Y:S02]  /*5d90*/  MUFU.EX2 R145, R145 ;  /* 0x0000009100917308 */ /* 0x000fe40000000800 */
[----:B--2---:R-:W2:Y:S06]  /*5da0*/  SHFL.BFLY PT, R9, R6, 0x2, 0x1f ;  /* 0x0c401f0006097f89 */ /* 0x004eac00000e0000 */
[----:B------:R-:W-:Y:S08]  /*5db0*/  MUFU.EX2 R148, R17 ;  /* 0x0000001100947308 */ /* 0x000ff00000000800 */
[----:B------:R-:W-:Y:S08]  /*5dc0*/  MUFU.EX2 R149, R149 ;  /* 0x0000009500957308 */ /* 0x000ff00000000800 */
[----:B------:R-:W-:Y:S01]  /*5dd0*/  MUFU.EX2 R152, R19 ;  /* 0x0000001300987308 */ /* 0x000fe20000000800 */
[----:B--2---:R-:W-:-:S05]  /*5de0*/  FMNMX R9, R6, R9, !PT ;  /* 0x0000000906097209 */ /* 0x004fca0007800000 */
[----:B------:R-:W2:Y:S02]  /*5df0*/  SHFL.BFLY PT, R6, R9, 0x1, 0x1f ;  /* 0x0c201f0009067f89 */ /* 0x000ea400000e0000 */
[----:B------:R-:W-:Y:S08]  /*5e00*/  MUFU.EX2 R153, R153 ;  /* 0x0000009900997308 */ /* 0x000ff00000000800 */
[----:B------:R-:W-:Y:S08]  /*5e10*/  MUFU.EX2 R156, R21 ;  /* 0x00000015009c7308 */ /* 0x000ff00000000800 */
[----:B------:R-:W-:Y:S01]  /*5e20*/  MUFU.EX2 R157, R157 ;  /* 0x0000009d009d7308 */ /* 0x000fe20000000800 */
[----:B--2---:R-:W-:-:S07]  /*5e30*/  FMNMX R6, R9, R6, !PT ;  /* 0x0000000609067209 */ /* 0x004fce0007800000 */
[----:B------:R-:W-:Y:S01]  /*5e40*/  MUFU.EX2 R160, R23 ;  /* 0x0000001700a07308 */ /* 0x000fe20000000800 */
[----:B------:R-:W-:-:S04]  /*5e50*/  FSETP.NEU.AND P0, PT, R6, -INF , PT ;  /* 0xff8000000600780b */ /* 0x000fc80003f0d000 */
[----:B------:R-:W-:-:S03]  /*5e60*/  FSEL R18, R6, RZ, P0 ;  /* 0x000000ff06127208 */ /* 0x000fc60000000000 */
[----:B------:R-:W-:Y:S02]  /*5e70*/  MUFU.EX2 R161, R161 ;  /* 0x000000a100a17308 */ /* 0x000fe40000000800 */
[C---:B------:R-:W-:Y:S01]  /*5e80*/  FADD R9, -R18.reuse, R13 ;  /* 0x0000000d12097221 */ /* 0x040fe20000000100 */
[----:B------:R-:W-:-:S03]  /*5e90*/  FMUL R13, R18, UR8 ;  /* 0x00000008120d7c20 */ /* 0x000fc60008400000 */
[----:B------:R-:W-:Y:S01]  /*5ea0*/  FMUL R9, R9, UR8 ;  /* 0x0000000809097c20 */ /* 0x000fe20008400000 */
[--C-:B------:R-:W-:Y:S01]  /*5eb0*/  FFMA R15, R15, UR8, -R13.reuse ;  /* 0x000000080f0f7c23 */ /* 0x100fe2000800080d */
[--C-:B------:R-:W-:Y:S01]  /*5ec0*/  FFMA R16, R16, UR8, -R13.reuse ;  /* 0x0000000810107c23 */ /* 0x100fe2000800080d */
[--C-:B------:R-:W-:Y:S01]  /*5ed0*/  FFMA R122, R131, UR8, -R13.reuse ;  /* 0x00000008837a7c23 */ /* 0x100fe2000800080d */
[--C-:B------:R-:W-:Y:S01]  /*5ee0*/  FFMA R123, R123, UR8, -R13.reuse ;  /* 0x000000087b7b7c23 */ /* 0x100fe2000800080d */
[----:B------:R2:W-:Y:S01]  /*5ef0*/  MUFU.EX2 R134, R15 ;  /* 0x0000000f00867308 */ /* 0x0005e20000000800 */
[--C-:B------:R-:W-:Y:S01]  /*5f00*/  FFMA R126, R126, UR8, -R13.reuse ;  /* 0x000000087e7e7c23 */ /* 0x100fe2000800080d */
[--C-:B------:R-:W-:Y:S01]  /*5f10*/  FFMA R127, R127, UR8, -R13.reuse ;  /* 0x000000087f7f7c23 */ /* 0x100fe2000800080d */
[--C-:B------:R-:W-:Y:S01]  /*5f20*/  FFMA R130, R130, UR8, -R13.reuse ;  /* 0x0000000882827c23 */ /* 0x100fe2000800080d */
[--C-:B------:R-:W-:Y:S01]  /*5f30*/  FFMA R20, R20, UR8, -R13.reuse ;  /* 0x0000000814147c23 */ /* 0x100fe2000800080d */
[--C-:B------:R-:W-:Y:S01]  /*5f40*/  FFMA R138, R138, UR8, -R13.reuse ;  /* 0x000000088a8a7c23 */ /* 0x100fe2000800080d */
[--C-:B------:R-:W-:Y:S01]  /*5f50*/  FFMA R139, R139, UR8, -R13.reuse ;  /* 0x000000088b8b7c23 */ /* 0x100fe2000800080d */
[--C-:B------:R-:W-:Y:S01]  /*5f60*/  FFMA R142, R142, UR8, -R13.reuse ;  /* 0x000000088e8e7c23 */ /* 0x100fe2000800080d */
[----:B------:R1:W-:Y:S01]  /*5f70*/  MUFU.EX2 R131, R16 ;  /* 0x0000001000837308 */ /* 0x0003e20000000800 */
[----:B--2---:R-:W2:Y:S01]  /*5f80*/  S2R R15, SR_TID.X ;  /* 0x00000000000f7919 */ /* 0x004ea20000002100 */
[--C-:B------:R-:W-:Y:S01]  /*5f90*/  FFMA R143, R143, UR8, -R13.reuse ;  /* 0x000000088f8f7c23 */ /* 0x100fe2000800080d */
[--C-:B------:R-:W-:Y:S01]  /*5fa0*/  FFMA R146, R146, UR8, -R13.reuse ;  /* 0x0000000892927c23 */ /* 0x100fe2000800080d */
[--C-:B------:R-:W-:Y:S01]  /*5fb0*/  FFMA R147, R147, UR8, -R13.reuse ;  /* 0x0000000893937c23 */ /* 0x100fe2000800080d */
[--C-:B------:R-:W-:Y:S01]  /*5fc0*/  FFMA R150, R150, UR8, -R13.reuse ;  /* 0x0000000896967c23 */ /* 0x100fe2000800080d */
[--C-:B------:R-:W-:Y:S01]  /*5fd0*/  FFMA R151, R151, UR8, -R13.reuse ;  /* 0x0000000897977c23 */ /* 0x100fe2000800080d */
[--C-:B------:R-:W-:Y:S01]  /*5fe0*/  FFMA R154, R154, UR8, -R13.reuse ;  /* 0x000000089a9a7c23 */ /* 0x100fe2000800080d */
[----:B------:R-:W-:Y:S01]  /*5ff0*/  MUFU.EX2 R9, R9 ;  /* 0x0000000900097308 */ /* 0x000fe20000000800 */
[----:B-1----:R-:W-:Y:S01]  /*6000*/  FFMA R16, R11, R7, R120 ;  /* 0x000000070b107223 */ /* 0x002fe20000000078 */
[--C-:B------:R-:W-:Y:S01]  /*6010*/  FFMA R155, R155, UR8, -R13.reuse ;  /* 0x000000089b9b7c23 */ /* 0x100fe2000800080d */
[--C-:B------:R-:W-:Y:S01]  /*6020*/  FFMA R158, R158, UR8, -R13.reuse ;  /* 0x000000089e9e7c23 */ /* 0x100fe2000800080d */
[--C-:B------:R-:W-:Y:S01]  /*6030*/  FFMA R159, R159, UR8, -R13.reuse ;  /* 0x000000089f9f7c23 */ /* 0x100fe2000800080d */
[----:B---3--:R-:W-:Y:S01]  /*6040*/  FADD R7, R121, R16 ;  /* 0x0000001079077221 */ /* 0x008fe20000000000 */
[--C-:B------:R-:W-:Y:S01]  /*6050*/  FFMA R162, R162, UR8, -R13.reuse ;  /* 0x00000008a2a27c23 */ /* 0x100fe2000800080d */
[----:B------:R-:W-:Y:S01]  /*6060*/  FFMA R163, R163, UR8, -R13 ;  /* 0x00000008a3a37c23 */ /* 0x000fe2000800080d */
[----:B------:R-:W1:Y:S01]  /*6070*/  MUFU.EX2 R122, R122 ;  /* 0x0000007a007a7308 */ /* 0x000e620000000800 */
[----:B----4-:R-:W-:Y:S01]  /*6080*/  FADD R16, R124, R7 ;  /* 0x000000077c107221 */ /* 0x010fe20000000000 */
[--C-:B------:R-:W-:Y:S01]  /*6090*/  FFMA R166, R166, UR8, -R13.reuse ;  /* 0x00000008a6a67c23 */ /* 0x100fe2000800080d */
[--C-:B------:R-:W-:Y:S01]  /*60a0*/  FFMA R167, R167, UR8, -R13.reuse ;  /* 0x00000008a7a77c23 */ /* 0x100fe2000800080d */
[--C-:B------:R-:W-:Y:S01]  /*60b0*/  FFMA R170, R170, UR8, -R13.reuse ;  /* 0x00000008aaaa7c23 */ /* 0x100fe2000800080d */
[----:B-----5:R-:W-:Y:S01]  /*60c0*/  FADD R7, R125, R16 ;  /* 0x000000107d077221 */ /* 0x020fe20000000000 */
[--C-:B------:R-:W-:Y:S01]  /*60d0*/  FFMA R171, R171, UR8, -R13.reuse ;  /* 0x00000008abab7c23 */ /* 0x100fe2000800080d */
[----:B------:R-:W-:Y:S01]  /*60e0*/  FFMA R174, R174, UR8, -R13 ;  /* 0x00000008aeae7c23 */ /* 0x000fe2000800080d */
[----:B------:R-:W3:Y:S01]  /*60f0*/  MUFU.EX2 R123, R123 ;  /* 0x0000007b007b7308 */ /* 0x000ee20000000800 */
[----:B------:R-:W-:Y:S01]  /*6100*/  FADD R16, R128, R7 ;  /* 0x0000000780107221 */ /* 0x000fe20000000000 */
[--C-:B------:R-:W-:Y:S01]  /*6110*/  FFMA R175, R175, UR8, -R13.reuse ;  /* 0x00000008afaf7c23 */ /* 0x100fe2000800080d */
[--C-:B------:R-:W-:Y:S01]  /*6120*/  FFMA R178, R178, UR8, -R13.reuse ;  /* 0x00000008b2b27c23 */ /* 0x100fe2000800080d */
[--C-:B------:R-:W-:Y:S01]  /*6130*/  FFMA R179, R179, UR8, -R13.reuse ;  /* 0x00000008b3b37c23 */ /* 0x100fe2000800080d */
[----:B------:R-:W-:Y:S01]  /*6140*/  FADD R7, R129, R16 ;  /* 0x0000001081077221 */ /* 0x000fe20000000000 */
[--C-:B------:R-:W-:Y:S01]  /*6150*/  FFMA R182, R182, UR8, -R13.reuse ;  /* 0x00000008b6b67c23 */ /* 0x100fe2000800080d */
[----:B------:R-:W-:Y:S01]  /*6160*/  FFMA R183, R183, UR8, -R13 ;  /* 0x00000008b7b77c23 */ /* 0x000fe2000800080d */
[----:B------:R-:W4:Y:S01]  /*6170*/  MUFU.EX2 R126, R126 ;  /* 0x0000007e007e7308 */ /* 0x000f220000000800 */
[----:B------:R-:W-:Y:S01]  /*6180*/  FADD R16, R132, R7 ;  /* 0x0000000784107221 */ /* 0x000fe20000000000 */
[----:B--2---:R-:W-:Y:S01]  /*6190*/  LOP3.LUT P0, R7, R15, 0x1f, RZ, 0xc0, !PT ;  /* 0x0000001f0f077812 */ /* 0x004fe2000780c0ff */
[----:B-1----:R-:W-:Y:S01]  /*61a0*/  FFMA R18, R9, R5, R122 ;  /* 0x0000000509127223 */ /* 0x002fe2000000007a */
[----:B------:R-:W-:-:S02]  /*61b0*/  IMAD.MOV.U32 R13, RZ, RZ, R6 ;  /* 0x000000ffff0d7224 */ /* 0x000fc400078e0006 */
[----:B------:R-:W-:Y:S01]  /*61c0*/  FADD R15, R133, R16 ;  /* 0x00000010850f7221 */ /* 0x000fe20000000000 */
[----:B------:R-:W-:Y:S01]  /*61d0*/  ISETP.NE.AND P1, PT, R7, RZ, PT ;  /* 0x000000ff0700720c */ /* 0x000fe20003f25270 */
[----:B------:R-:W1:Y:S02]  /*61e0*/  MUFU.EX2 R127, R127 ;  /* 0x0000007f007f7308 */ /* 0x000e640000000800 */
[----:B------:R-:W-:Y:S01]  /*61f0*/  FADD R16, R136, R15 ;  /* 0x0000000f88107221 */ /* 0x000fe20000000000 */
[----:B---3--:R-:W-:-:S03]  /*6200*/  FADD R15, R123, R18 ;  /* 0x000000127b0f7221 */ /* 0x008fc60000000000 */
[----:B------:R-:W-:Y:S02]  /*6210*/  FADD R5, R137, R16 ;  /* 0x0000001089057221 */ /* 0x000fe40000000000 */
[----:B------:R-:W2:Y:S01]  /*6220*/  MUFU.EX2 R130, R130 ;  /* 0x0000008200827308 */ /* 0x000ea20000000800 */
[----:B----4-:R-:W-:Y:S01]  /*6230*/  FADD R18, R126, R15 ;  /* 0x0000000f7e127221 */ /* 0x010fe20000000000 */
[----:B------:R-:W-:Y:S01]  /*6240*/  FADD R16, R140, R5 ;  /* 0x000000058c107221 */ /* 0x000fe20000000000 */
[----:B------:R-:W-:-:S03]  /*6250*/  @!P0 IMAD.MOV.U32 R15, RZ, RZ, 0x1 ;  /* 0x00000001ff0f8424 */ /* 0x000fc600078e00ff */
[----:B------:R-:W-:Y:S01]  /*6260*/  FADD R5, R141, R16 ;  /* 0x000000108d057221 */ /* 0x000fe20000000000 */
[----:B------:R3:W-:Y:S01]  /*6270*/  @!P0 SYNCS.ARRIVE.TRANS64.ART0 RZ, [UR60+0x18], R15 ;  /* 0x0000180fffff89a7 */ /* 0x0007e2000850003c */
[----:B------:R-:W4:Y:S01]  /*6280*/  MUFU.EX2 R135, R20 ;  /* 0x0000001400877308 */ /* 0x000f220000000800 */
[----:B-1----:R-:W-:Y:S01]  /*6290*/  FADD R7, R127, R18 ;  /* 0x000000127f077221 */ /* 0x002fe20000000000 */
[----:B------:R-:W-:Y:S01]  /*62a0*/  FADD R16, R144, R5 ;  /* 0x0000000590107221 */ /* 0x000fe20000000000 */
[----:B------:R-:W-:Y:S01]  /*62b0*/  ISETP.NE.AND P0, PT, R14, -0x1, PT ;  /* 0xffffffff0e00780c */ /* 0x000fe20003f05270 */
[----:B------:R-:W-:Y:S02]  /*62c0*/  WARPGROUP.DEPBAR.LE gsb0, 0x0 ;  /* 0x00008000000079c5 */ /* 0x000fe40000010000 */
[----:B------:R-:W-:Y:S01]  /*62d0*/  FADD R5, R145, R16 ;  /* 0x0000001091057221 */ /* 0x000fe20000000000 */
[----:B---3--:R-:W-:Y:S01]  /*62e0*/  @!P1 MOV R15, 0x1 ;  /* 0x00000001000f9802 */ /* 0x008fe20000000f00 */
[----:B------:R-:W1:Y:S01]  /*62f0*/  MUFU.EX2 R138, R138 ;  /* 0x0000008a008a7308 */ /* 0x000e620000000800 */
[----:B--2---:R-:W-:Y:S01]  /*6300*/  FADD R18, R130, R7 ;  /* 0x0000000782127221 */ /* 0x004fe20000000000 */
[----:B------:R-:W-:Y:S01]  /*6310*/  FADD R16, R148, R5 ;  /* 0x0000000594107221 */ /* 0x000fe20000000000 */
[----:B------:R2:W-:Y:S01]  /*6320*/  @!P1 SYNCS.ARRIVE.TRANS64.ART0 RZ, [UR60+0x28], R15 ;  /* 0x0000280fffff99a7 */ /* 0x0005e2000850003c */
[----:B------:R-:W-:Y:S01]  /*6330*/  F2FP.BF16.F32.PACK_AB R212, R121, R120 ;  /* 0x0000007879d4723e */ /* 0x000fe200000010ff */
[----:B------:R-:W-:Y:S01]  /*6340*/  FADD R7, R131, R18 ;  /* 0x0000001283077221 */ /* 0x000fe20000000000 */
[----:B------:R-:W-:Y:S01]  /*6350*/  FADD R5, R149, R16 ;  /* 0x0000001095057221 */ /* 0x000fe20000000000 */
[----:B------:R-:W-:Y:S01]  /*6360*/  F2FP.BF16.F32.PACK_AB R214, R125, R124 ;  /* 0x0000007c7dd6723e */ /* 0x000fe200000010ff */
[----:B------:R-:W3:Y:S01]  /*6370*/  MUFU.EX2 R139, R139 ;  /* 0x0000008b008b7308 */ /* 0x000ee20000000800 */
[----:B------:R-:W-:Y:S01]  /*6380*/  FADD R18, R134, R7 ;  /* 0x0000000786127221 */ /* 0x000fe20000000000 */
[----:B------:R-:W-:Y:S01]  /*6390*/  FADD R16, R152, R5 ;  /* 0x0000000598107221 */ /* 0x000fe20000000000 */
[----:B------:R-:W-:-:S02]  /*63a0*/  F2FP.BF16.F32.PACK_AB R208, R129, R128 ;  /* 0x0000008081d0723e */ /* 0x000fc400000010ff */
[----:B----4-:R-:W-:Y:S01]  /*63b0*/  FADD R7, R135, R18 ;  /* 0x0000001287077221 */ /* 0x010fe20000000000 */
[----:B------:R-:W-:Y:S01]  /*63c0*/  FADD R5, R153, R16 ;  /* 0x0000001099057221 */ /* 0x000fe20000000000 */
[----:B------:R-:W-:Y:S01]  /*63d0*/  F2FP.BF16.F32.PACK_AB R210, R133, R132 ;  /* 0x0000008485d2723e */ /* 0x000fe200000010ff */
[----:B------:R-:W4:Y:S01]  /*63e0*/  MUFU.EX2 R142, R142 ;  /* 0x0000008e008e7308 */ /* 0x000f220000000800 */
[----:B-1----:R-:W-:Y:S01]  /*63f0*/  FADD R18, R138, R7 ;  /* 0x000000078a127221 */ /* 0x002fe20000000000 */
[----:B------:R-:W-:Y:S01]  /*6400*/  FADD R16, R156, R5 ;  /* 0x000000059c107221 */ /* 0x000fe20000000000 */
[----:B------:R-:W-:Y:S02]  /*6410*/  F2FP.BF16.F32.PACK_AB R204, R137, R136 ;  /* 0x0000008889cc723e */ /* 0x000fe400000010ff */
[----:B------:R-:W-:Y:S01]  /*6420*/  F2FP.BF16.F32.PACK_AB R206, R141, R140 ;  /* 0x0000008c8dce723e */ /* 0x000fe200000010ff */
[----:B------:R-:W-:Y:S01]  /*6430*/  FADD R5, R157, R16 ;  /* 0x000000109d057221 */ /* 0x000fe20000000000 */
[----:B------:R-:W-:Y:S01]  /*6440*/  F2FP.BF16.F32.PACK_AB R200, R145, R144 ;  /* 0x0000009091c8723e */ /* 0x000fe200000010ff */
[----:B------:R-:W1:Y:S01]  /*6450*/  MUFU.EX2 R143, R143 ;  /* 0x0000008f008f7308 */ /* 0x000e620000000800 */
[----:B---3--:R-:W-:Y:S01]  /*6460*/  FADD R7, R139, R18 ;  /* 0x000000128b077221 */ /* 0x008fe20000000000 */
[----:B------:R-:W-:Y:S01]  /*6470*/  FADD R16, R160, R5 ;  /* 0x00000005a0107221 */ /* 0x000fe20000000000 */
[----:B------:R-:W-:-:S02]  /*6480*/  F2FP.BF16.F32.PACK_AB R202, R149, R148 ;  /* 0x0000009495ca723e */ /* 0x000fc400000010ff */
[----:B------:R-:W-:Y:S01]  /*6490*/  F2FP.BF16.F32.PACK_AB R196, R153, R152 ;  /* 0x0000009899c4723e */ /* 0x000fe200000010ff */
[----:B------:R-:W-:Y:S01]  /*64a0*/  FADD R5, R161, R16 ;  /* 0x00000010a1057221 */ /* 0x000fe20000000000 */
[----:B------:R-:W-:Y:S01]  /*64b0*/  F2FP.BF16.F32.PACK_AB R198, R157, R156 ;  /* 0x0000009c9dc6723e */ /* 0x000fe200000010ff */
[----:B------:R-:W3:Y:S01]  /*64c0*/  MUFU.EX2 R146, R146 ;  /* 0x0000009200927308 */ /* 0x000ee20000000800 */
[----:B----4-:R-:W-:Y:S01]  /*64d0*/  FADD R18, R142, R7 ;  /* 0x000000078e127221 */ /* 0x010fe20000000000 */
[----:B------:R-:W-:Y:S02]  /*64e0*/  F2FP.BF16.F32.PACK_AB R192, R161, R160 ;  /* 0x000000a0a1c0723e */ /* 0x000fe400000010ff */
[----:B------:R-:W-:Y:S02]  /*64f0*/  F2FP.BF16.F32.PACK_AB R213, R123, R122 ;  /* 0x0000007a7bd5723e */ /* 0x000fe400000010ff */
[----:B------:R-:W-:Y:S02]  /*6500*/  F2FP.BF16.F32.PACK_AB R215, R127, R126 ;  /* 0x0000007e7fd7723e */ /* 0x000fe400000010ff */
[----:B------:R-:W4:Y:S01]  /*6510*/  MUFU.EX2 R147, R147 ;  /* 0x0000009300937308 */ /* 0x000f220000000800 */
[----:B-1----:R-:W-:Y:S01]  /*6520*/  FADD R7, R143, R18 ;  /* 0x000000128f077221 */ /* 0x002fe20000000000 */
[----:B------:R-:W-:-:S02]  /*6530*/  F2FP.BF16.F32.PACK_AB R209, R131, R130 ;  /* 0x0000008283d1723e */ /* 0x000fc400000010ff */
[----:B------:R-:W-:Y:S02]  /*6540*/  F2FP.BF16.F32.PACK_AB R211, R135, R134 ;  /* 0x0000008687d3723e */ /* 0x000fe400000010ff */
[----:B------:R-:W-:Y:S02]  /*6550*/  F2FP.BF16.F32.PACK_AB R205, R139, R138 ;  /* 0x0000008a8bcd723e */ /* 0x000fe400000010ff */
[----:B------:R-:W1:Y:S01]  /*6560*/  MUFU.EX2 R150, R150 ;  /* 0x0000009600967308 */ /* 0x000e620000000800 */
[----:B---3--:R-:W-:Y:S01]  /*6570*/  FADD R18, R146, R7 ;  /* 0x0000000792127221 */ /* 0x008fe20000000000 */
[----:B------:R-:W-:Y:S02]  /*6580*/  F2FP.BF16.F32.PACK_AB R207, R143, R142 ;  /* 0x0000008e8fcf723e */ /* 0x000fe400000010ff */
[----:B--2---:R-:W-:-:S04]  /*6590*/  MOV R15, R4 ;  /* 0x00000004000f7202 */ /* 0x004fc80000000f00 */
[----:B------:R-:W2:Y:S01]  /*65a0*/  MUFU.EX2 R164, R164 ;  /* 0x000000a400a47308 */ /* 0x000ea20000000800 */
[C---:B----4-:R-:W-:Y:S01]  /*65b0*/  FADD R7, R147.reuse, R18 ;  /* 0x0000001293077221 */ /* 0x050fe20000000000 */
[----:B------:R-:W-:-:S06]  /*65c0*/  F2FP.BF16.F32.PACK_AB R201, R147, R146 ;  /* 0x0000009293c9723e */ /* 0x000fcc00000010ff */
[----:B------:R-:W3:Y:S01]  /*65d0*/  MUFU.EX2 R151, R151 ;  /* 0x0000009700977308 */ /* 0x000ee20000000800 */
[----:B-1----:R-:W-:-:S07]  /*65e0*/  FADD R18, R150, R7 ;  /* 0x0000000796127221 */ /* 0x002fce0000000000 */
[----:B------:R-:W1:Y:S01]  /*65f0*/  MUFU.EX2 R165, R165 ;  /* 0x000000a500a57308 */ /* 0x000e620000000800 */
[----:B--2---:R-:W-:-:S07]  /*6600*/  FADD R16, R164, R5 ;  /* 0x00000005a4107221 */ /* 0x004fce0000000000 */
[----:B------:R-:W2:Y:S01]  /*6610*/  MUFU.EX2 R154, R154 ;  /* 0x0000009a009a7308 */ /* 0x000ea20000000800 */
[C---:B---3--:R-:W-:Y:S01]  /*6620*/  FADD R7, R151.reuse, R18 ;  /* 0x0000001297077221 */ /* 0x048fe20000000000 */
[----:B------:R-:W-:-:S06]  /*6630*/  F2FP.BF16.F32.PACK_AB R203, R151, R150 ;  /* 0x0000009697cb723e */ /* 0x000fcc00000010ff */
[----:B------:R-:W3:Y:S01]  /*6640*/  MUFU.EX2 R168, R168 ;  /* 0x000000a800a87308 */ /* 0x000ee20000000800 */
[C---:B-1----:R-:W-:Y:S01]  /*6650*/  FADD R5, R165.reuse, R16 ;  /* 0x00000010a5057221 */ /* 0x042fe20000000000 */
[----:B------:R-:W-:-:S06]  /*6660*/  F2FP.BF16.F32.PACK_AB R194, R165, R164 ;  /* 0x000000a4a5c2723e */ /* 0x000fcc00000010ff */
[----:B------:R-:W1:Y:S01]  /*6670*/  MUFU.EX2 R155, R155 ;  /* 0x0000009b009b7308 */ /* 0x000e620000000800 */
[----:B--2---:R-:W-:-:S07]  /*6680*/  FADD R18, R154, R7 ;  /* 0x000000079a127221 */ /* 0x004fce0000000000 */
[----:B------:R-:W2:Y:S01]  /*6690*/  MUFU.EX2 R169, R169 ;  /* 0x000000a900a97308 */ /* 0x000ea20000000800 */
[----:B---3--:R-:W-:-:S07]  /*66a0*/  FADD R16, R168, R5 ;  /* 0x00000005a8107221 */ /* 0x008fce0000000000 */
[----:B------:R-:W3:Y:S01]  /*66b0*/  MUFU.EX2 R158, R158 ;  /* 0x0000009e009e7308 */ /* 0x000ee20000000800 */
[C---:B-1----:R-:W-:Y:S01]  /*66c0*/  FADD R7, R155.reuse, R18 ;  /* 0x000000129b077221 */ /* 0x042fe20000000000 */
[----:B------:R-:W-:-:S06]  /*66d0*/  F2FP.BF16.F32.PACK_AB R197, R155, R154 ;  /* 0x0000009a9bc5723e */ /* 0x000fcc00000010ff */
[----:B------:R-:W1:Y:S01]  /*66e0*/  MUFU.EX2 R172, R172 ;  /* 0x000000ac00ac7308 */ /* 0x000e620000000800 */
[C---:B--2---:R-:W-:Y:S01]  /*66f0*/  FADD R5, R169.reuse, R16 ;  /* 0x00000010a9057221 */ /* 0x044fe20000000000 */
[----:B------:R-:W-:-:S06]  /*6700*/  F2FP.BF16.F32.PACK_AB R188, R169, R168 ;  /* 0x000000a8a9bc723e */ /* 0x000fcc00000010ff */
[----:B------:R-:W2:Y:S01]  /*6710*/  MUFU.EX2 R159, R159 ;  /* 0x0000009f009f7308 */ /* 0x000ea20000000800 */
[----:B---3--:R-:W-:-:S07]  /*6720*/  FADD R18, R158, R7 ;  /* 0x000000079e127221 */ /* 0x008fce0000000000 */
[----:B------:R-:W3:Y:S01]  /*6730*/  MUFU.EX2 R173, R173 ;  /* 0x000000ad00ad7308 */ /* 0x000ee20000000800 */
[----:B-1----:R-:W-:-:S07]  /*6740*/  FADD R16, R172, R5 ;  /* 0x00000005ac107221 */ /* 0x002fce0000000000 */
[----:B------:R-:W1:Y:S01]  /*6750*/  MUFU.EX2 R162, R162 ;  /* 0x000000a200a27308 */ /* 0x000e620000000800 */
[C---:B--2---:R-:W-:Y:S01]  /*6760*/  FADD R7, R159.reuse, R18 ;  /* 0x000000129f077221 */ /* 0x044fe20000000000 */
[----:B------:R-:W-:-:S06]  /*6770*/  F2FP.BF16.F32.PACK_AB R199, R159, R158 ;  /* 0x0000009e9fc7723e */ /* 0x000fcc00000010ff */
[----:B------:R-:W2:Y:S01]  /*6780*/  MUFU.EX2 R176, R176 ;  /* 0x000000b000b07308 */ /* 0x000ea20000000800 */
[C---:B---3--:R-:W-:Y:S01]  /*6790*/  FADD R5, R173.reuse, R16 ;  /* 0x00000010ad057221 */ /* 0x048fe20000000000 */
        /* <DEDUP_REMOVED lines=17> */
[----:B------:R-:W-:Y:S01]  /*68b0*/  F2FP.BF16.F32.PACK_AB R195, R167, R166 ;  /* 0x000000a6a7c3723e */ /* 0x000fe200000010ff */
[----:B------:R-:W-:-:S05]  /*68c0*/  IMAD.MOV.U32 R18, RZ, RZ, R8 ;  /* 0x000000ffff127224 */ /* 0x000fca00078e0008 */
[----:B------:R-:W1:Y:S01]  /*68d0*/  MUFU.EX2 R171, R171 ;  /* 0x000000ab00ab7308 */ /* 0x000e620000000800 */
[C---:B--2---:R-:W-:Y:S01]  /*68e0*/  FADD R7, R181.reuse, R16 ;  /* 0x00000010b5077221 */ /* 0x044fe20000000000 */
[----:B------:R-:W-:-:S06]  /*68f0*/  F2FP.BF16.F32.PACK_AB R186, R181, R180 ;  /* 0x000000b4b5ba723e */ /* 0x000fcc00000010ff */
[----:B------:R-:W2:Y:S01]  /*6900*/  MUFU.EX2 R174, R174 ;  /* 0x000000ae00ae7308 */ /* 0x000ea20000000800 */
[----:B---3--:R-:W-:-:S07]  /*6910*/  FADD R16, R170, R5 ;  /* 0x00000005aa107221 */ /* 0x008fce0000000000 */
[----:B------:R-:W3:Y:S01]  /*6920*/  MUFU.EX2 R175, R175 ;  /* 0x000000af00af7308 */ /* 0x000ee20000000800 */
[C---:B-1----:R-:W-:Y:S01]  /*6930*/  FADD R5, R171.reuse, R16 ;  /* 0x00000010ab057221 */ /* 0x042fe20000000000 */
[----:B------:R-:W-:-:S06]  /*6940*/  F2FP.BF16.F32.PACK_AB R189, R171, R170 ;  /* 0x000000aaabbd723e */ /* 0x000fcc00000010ff */
[----:B------:R-:W1:Y:S01]  /*6950*/  MUFU.EX2 R178, R178 ;  /* 0x000000b200b27308 */ /* 0x000e620000000800 */
[----:B--2---:R-:W-:-:S07]  /*6960*/  FADD R16, R174, R5 ;  /* 0x00000005ae107221 */ /* 0x004fce0000000000 */
[----:B------:R-:W2:Y:S01]  /*6970*/  MUFU.EX2 R179, R179 ;  /* 0x000000b300b37308 */ /* 0x000ea20000000800 */
[C---:B---3--:R-:W-:Y:S01]  /*6980*/  FADD R5, R175.reuse, R16 ;  /* 0x00000010af057221 */ /* 0x048fe20000000000 */
[----:B------:R-:W-:-:S06]  /*6990*/  F2FP.BF16.F32.PACK_AB R191, R175, R174 ;  /* 0x000000aeafbf723e */ /* 0x000fcc00000010ff */
[----:B------:R-:W3:Y:S01]  /*69a0*/  MUFU.EX2 R182, R182 ;  /* 0x000000b600b67308 */ /* 0x000ee20000000800 */
[----:B-1----:R-:W-:-:S07]  /*69b0*/  FADD R16, R178, R5 ;  /* 0x00000005b2107221 */ /* 0x002fce0000000000 */
[----:B------:R-:W1:Y:S01]  /*69c0*/  MUFU.EX2 R183, R183 ;  /* 0x000000b700b77308 */ /* 0x000e620000000800 */
[C---:B--2---:R-:W-:Y:S01]  /*69d0*/  FADD R5, R179.reuse, R16 ;  /* 0x00000010b3057221 */ /* 0x044fe20000000000 */
[----:B------:R-:W-:-:S03]  /*69e0*/  F2FP.BF16.F32.PACK_AB R185, R179, R178 ;  /* 0x000000b2b3b9723e */ /* 0x000fc600000010ff */
[----:B---3--:R-:W-:Y:S01]  /*69f0*/  FADD R16, R182, R5 ;  /* 0x00000005b6107221 */ /* 0x008fe20000000000 */
[----:B-1----:R-:W-:-:S03]  /*6a00*/  F2FP.BF16.F32.PACK_AB R187, R183, R182 ;  /* 0x000000b6b7bb723e */ /* 0x002fc600000010ff */
[----:B------:R-:W-:Y:S01]  /*6a10*/  FADD R5, R183, R16 ;  /* 0x00000010b7057221 */ /* 0x000fe20000000000 */
[----:B------:R-:W-:Y:S06]  /*6a20*/  @P0 BRA `(.L_x_19) ;  /* 0xffffffd400c80947 */ /* 0x000fec000383ffff */
.L_x_14:
[----:B------:R-:W-:-:S04]  /*6a30*/  VIMNMX R12, R12, UR4, PT ;  /* 0x000000040c0c7c48 */ /* 0x000fc8000bfe0100 */
[----:B------:R-:W-:-:S13]  /*6a40*/  ISETP.GE.AND P0, PT, R12, 0x1, PT ;  /* 0x000000010c00780c */ /* 0x000fda0003f06270 */
[----:B------:R-:W-:Y:S05]  /*6a50*/  @!P0 BRA `(.L_x_20) ;  /* 0x0000002800748947 */ /* 0x000fea0003800000 */
[----:B------:R-:W-:Y:S01]  /*6a60*/  IMAD.IADD R13, R3, 0x1, R3 ;  /* 0x00000001030d7824 */ /* 0x000fe200078e0203 */
[----:B------:R-:W-:Y:S01]  /*6a70*/  IADD3 R12, R12, -0x1, RZ ;  /* 0xffffffff0c0c7810 */ /* 0x000fe20007ffe0ff */
[----:B------:R-:W-:Y:S01]  /*6a80*/  IMAD.MOV.U32 R10, RZ, RZ, R6 ;  /* 0x000000ffff0a7224 */ /* 0x000fe200078e0006 */
[----:B------:R-:W-:Y:S01]  /*6a90*/  MOV R14, R4 ;  /* 0x00000004000e7202 */ /* 0x000fe20000000f00 */
[----:B------:R-:W-:Y:S01]  /*6aa0*/  IMAD.MOV R13, RZ, RZ, -R13 ;  /* 0x000000ffff0d7224 */ /* 0x000fe200078e0a0d */
[----:B------:R-:W-:Y:S01]  /*6ab0*/  ULDC UR5, c[0x0][0x210] ;  /* 0x0000840000057ab9 */ /* 0x000fe20000000800 */
[----:B------:R-:W-:Y:S01]  /*6ac0*/  IMAD.MOV.U32 R15, RZ, RZ, R8 ;  /* 0x000000ffff0f7224 */ /* 0x000fe200078e0008 */
[----:B------:R-:W-:Y:S01]  /*6ad0*/  ULDC UR4, c[0x0][0x480] ;  /* 0x0001200000047ab9 */ /* 0x000fe20000000800 */
[----:B------:R-:W-:Y:S01]  /*6ae0*/  ULDC UR7, c[0x0][0x21c] ;  /* 0x0000870000077ab9 */ /* 0x000fe20000000800 */
[----:B------:R-:W-:-:S07]  /*6af0*/  PRMT R13, R13, 0x7710, RZ ;  /* 0x000077100d0d7816 */ /* 0x000fce00000000ff */
.L_x_25:
        /* <DEDUP_REMOVED lines=16> */
[----:B------:R-:W-:-:S04]  /*6c00*/  SHF.L.U32 R16, R8, 0x1f, RZ ;  /* 0x0000001f08107819 */ /* 0x000fc800000006ff */
[----:B------:R-:W1:Y:S02]  /*6c10*/  SYNCS.PHASECHK.TRANS64.TRYWAIT P0, [UR60+0x10], R16 ;  /* 0x00001010ff0075a7 */ /* 0x000e64000800017c */
[----:B-1----:R-:W-:Y:S05]  /*6c20*/  @!P0 BRA `(.L_x_22) ;  /* 0x0000004800688947 */ /* 0x002fea0003800000 */
.L_x_21:
[----:B------:R-:W-:Y:S01]  /*6c30*/  WARPGROUP.ARRIVE ;  /* 0x00000000000079c5 */ /* 0x000fe20000000000 */
[----:B------:R-:W-:Y:S01]  /*6c40*/  UMOV UR18, UR8 ;  /* 0x0000000800127c82 */ /* 0x000fe20008000000 */
[----:B------:R-:W-:Y:S01]  /*6c50*/  UMOV UR19, 0x40000040 ;  /* 0x4000004000137882 */ /* 0x000fe20000000000 */
[----:B------:R-:W-:Y:S01]  /*6c60*/  UMOV UR16, UR6 ;  /* 0x0000000600107c82 */ /* 0x000fe20008000000 */
[----:B------:R-:W-:Y:S01]  /*6c70*/  UMOV UR17, 0x40000040 ;  /* 0x4000004000117882 */ /* 0x000fe20000000000 */
[----:B------:R-:W-:Y:S01]  /*6c80*/  IMAD.U32 R16, R15, -0x80000000, RZ ;  /* 0x800000000f107824 */ /* 0x000fe200078e00ff */
[----:B------:R-:W-:Y:S01]  /*6c90*/  HGMMA.64x128x16.F32.BF16 R120, gdesc[UR16], RZ, !UPT ;  /* 0x01e00000107879f0 */ /* 0x000fe2000c7018ff */
[----:B------:R-:W-:Y:S01]  /*6ca0*/  ULOP3.LUT UR18, UR8, 0x2, URZ, 0xfc, !UPT ;  /* 0x0000000208127892 */ /* 0x000fe2000f8efc3f */
[-C--:B------:R-:W-:Y:S01]  /*6cb0*/  FMUL R117, R117, R11.reuse ;  /* 0x0000000b75757220 */ /* 0x080fe20000400000 */
[----:B------:R-:W-:Y:S01]  /*6cc0*/  ULOP3.LUT UR16, UR6, 0x2, URZ, 0xfc, !UPT ;  /* 0x0000000206107892 */ /* 0x000fe2000f8efc3f */
[-C--:B------:R-:W-:Y:S01]  /*6cd0*/  FMUL R116, R116, R11.reuse ;  /* 0x0000000b74747220 */ /* 0x080fe20000400000 */
[----:B------:R-:W-:Y:S01]  /*6ce0*/  UMOV UR19, 0x40000040 ;  /* 0x4000004000137882 */ /* 0x000fe20000000000 */
[----:B------:R-:W-:Y:S01]  /*6cf0*/  UMOV UR17, 0x40000040 ;  /* 0x4000004000117882 */ /* 0x000fe20000000000 */
        /* <DEDUP_REMOVED lines=149> */
.L_x_23:
[----:B------:R-:W-:Y:S01]  /*7650*/  UIADD3 UR6, UR60, 0x400, URZ ;  /* 0x000004003c067890 */ /* 0x000fe2000fffe03f */
[----:B------:R-:W-:Y:S01]  /*7660*/  WARPGROUP.ARRIVE ;  /* 0x00000000000079c5 */ /* 0x000fe20000000000 */
[----:B------:R-:W-:Y:S01]  /*7670*/  UMOV UR15, 0x40000040 ;  /* 0x40000040000f7882 */ /* 0x000fe20000000000 */
[----:B------:R-:W-:Y:S01]  /*7680*/  LOP3.LUT R4, R13, 0xffff, RZ, 0xc0, !PT ;  /* 0x0000ffff0d047812 */ /* 0x000fe200078ec0ff */
[----:B------:R-:W-:-:S03]  /*7690*/  USHF.R.U32.HI UR6, URZ, 0x4, UR6 ;  /* 0x000000043f067899 */ /* 0x000fc60008011606 */
[----:B------:R-:W-:Y:S01]  /*76a0*/  PRMT R4, R4, 0x8880, RZ ;  /* 0x0000888004047816 */ /* 0x000fe200000000ff */
[----:B------:R-:W-:-:S04]  /*76b0*/  ULOP3.LUT UR6, UR6, 0x3fc0, URZ, 0xc0, !UPT ;  /* 0x00003fc006067892 */ /* 0x000fc8000f8ec03f */
[----:B------:R-:W-:Y:S01]  /*76c0*/  ULOP3.LUT UR6, UR6, 0x4000000, URZ, 0xfc, !UPT ;  /* 0x0400000006067892 */ /* 0x000fe2000f8efc3f */
[----:B-1----:R-:W-:Y:S01]  /*76d0*/  VIADD R9, R4, -UR5 ;  /* 0x8000000504097c36 */ /* 0x002fe20008000000 */
[----:B------:R-:W-:Y:S01]  /*76e0*/  VIMNMX R4, RZ, R12, !PT ;  /* 0x0000000cff047248 */ /* 0x000fe20007fe0100 */
[----:B------:R-:W-:Y:S01]  /*76f0*/  VIADD R12, R12, 0xffffffff ;  /* 0xffffffff0c0c7836 */ /* 0x000fe20000000000 */
[----:B------:R-:W-:Y:S02]  /*7700*/  UIADD3 UR8, UR6, 0x80, URZ ;  /* 0x0000008006087890 */ /* 0x000fe4000fffe03f */
[----:B------:R-:W-:Y:S01]  /*7710*/  IADD3 R9, R2, UR7, R9 ;  /* 0x0000000702097c10 */ /* 0x000fe2000fffe009 */
[----:B------:R-:W-:Y:S02]  /*7720*/  UMOV UR14, UR6 ;  /* 0x00000006000e7c82 */ /* 0x000fe40008000000 */
[----:B------:R-:W-:Y:S01]  /*7730*/  HGMMA.64x192x16.F32.BF16 R24, R212, gdesc[UR12].tnspB, R24, UP0 ;  /* 0x42e0000cd4187df0 */ /* 0x000fe2000bf01818 */
[----:B------:R-:W-:Y:S01]  /*7740*/  UMOV UR15, 0x40000040 ;  /* 0x40000040000f7882 */ /* 0x000fe20000000000 */
[----:B------:R-:W-:Y:S01]  /*7750*/  UMOV UR14, UR8 ;  /* 0x00000008000e7c82 */ /* 0x000fe20008000000 */
[----:B------:R-:W-:Y:S01]  /*7760*/  UIADD3 UR8, UR6, 0x100, URZ ;  /* 0x0000010006087890 */ /* 0x000fe2000fffe03f */
[----:B------:R-:W-:Y:S01]  /*7770*/  IADD3 R9, R9, UR10, RZ ;  /* 0x0000000a09097c10 */ /* 0x000fe2000fffe0ff */
[----:B------:R-:W-:-:S04]  /*7780*/  UPLOP3.LUT UP0, UPT, UPT, UPT, UPT, 0x80, 0x0 ;  /* 0x000000000000789c */ /* 0x000fc80003f0f070 */
[----:B------:R-:W-:-:S04]  /*7790*/  IMAD R4, R4, -0x80, R9 ;  /* 0xffffff8004047824 */ /* 0x000fc800078e0209 */
[----:B------:R-:W-:-:S05]  /*77a0*/  VIADD R6, R4, 0x1 ;  /* 0x0000000104067836 */ /* 0x000fca0000000000 */
[----:B------:R-:W-:-:S04]  /*77b0*/  SHF.R.S32.HI R9, RZ, 0x1f, R6 ;  /* 0x0000001fff097819 */ /* 0x000fc80000011406 */
[----:B------:R-:W-:-:S04]  /*77c0*/  LEA.HI R9, R9, R6, RZ, 0x3 ;  /* 0x0000000609097211 */ /* 0x000fc800078f18ff */
        /* <DEDUP_REMOVED lines=28> */
[----:B------:R-:W-:Y:S02]  /*7990*/  UIADD3 UR8, UR6, 0x300, URZ ;  /* 0x0000030006087890 */ /* 0x000fe4000fffe03f */
[----:B------:R-:W-:-:S15]  /*79a0*/  UIADD3 UR6, UR6, 0x380, URZ ;  /* 0x0000038006067890 */ /* 0x000fde000fffe03f */
[----:B------:R-:W-:Y:S01]  /*79b0*/  HGMMA.64x192x16.F32.BF16 R24, R192, gdesc[UR12].tnspB, R24 ;  /* 0x42e0000cc0187df0 */ /* 0x000fe20008701818 */
[----:B------:R-:W-:Y:S01]  /*79c0*/  UMOV UR14, UR8 ;  /* 0x00000008000e7c82 */ /* 0x000fe20008000000 */
[----:B------:R-:W-:Y:S01]  /*79d0*/  UMOV UR15, 0x40000040 ;  /* 0x40000040000f7882 */ /* 0x000fe20000000000 */
[----:B------:R-:W-:-:S15]  /*79e0*/  UMOV UR8, UR4 ;  /* 0x0000000400087c82 */ /* 0x000fde0008000000 */
[----:B------:R-:W-:Y:S02]  /*79f0*/  NOP ;  /* 0x0000000000007918 */ /* 0x000fe40000000000 */
[----:B------:R-:W-:Y:S01]  /*7a00*/  HGMMA.64x192x16.F32.BF16 R24, R188, gdesc[UR12].tnspB, R24 ;  /* 0x42e0000cbc187df0 */ /* 0x000fe20008701818 */
[----:B------:R-:W-:Y:S01]  /*7a10*/  UMOV UR14, UR6 ;  /* 0x00000006000e7c82 */ /* 0x000fe20008000000 */
[----:B------:R-:W-:-:S15]  /*7a20*/  UMOV UR15, 0x40000040 ;  /* 0x40000040000f7882 */ /* 0x000fde0000000000 */
[----:B------:R-:W-:-:S03]  /*7a30*/  NOP ;  /* 0x0000000000007918 */ /* 0x000fc60000000000 */
        /* <DEDUP_REMOVED lines=79> */
[----:B------:R-:W-:-:S04]  /*7f30*/  LEA.HI R16, R4, R11, RZ, 0x3 ;  /* 0x0000000b04107211 */ /* 0x000fc800078f18ff */
[----:B------:R-:W-:Y:S02]  /*7f40*/  LOP3.LUT R18, R16, 0xfffffff8, RZ, 0xc0, !PT ;  /* 0xfffffff810127812 */ /* 0x000fe400078ec0ff */
[----:B------:R-:W-:Y:S02]  /*7f50*/  SHF.R.S32.HI R16, RZ, 0x3, R16 ;  /* 0x00000003ff107819 */ /* 0x000fe40000011410 */
[----:B------:R-:W-:Y:S02]  /*7f60*/  VIADDMNMX R11, R11, -R18, 0x2, PT ;  /* 0x000000020b0b7446 */ /* 0x000fe40003800912 */
[----:B------:R-:W-:-:S04]  /*7f70*/  LEA R16, -R16, RZ, 0x1 ;  /* 0x000000ff10107211 */ /* 0x000fc800078e09ff */
[----:B------:R-:W-:Y:S02]  /*7f80*/  VIADDMNMX R11, R16, -R11, 0xffffffe0, !PT ;  /* 0xffffffe0100b7446 */ /* 0x000fe4000780090b */
[----:B-1----:R-:W-:-:S03]  /*7f90*/  FMNMX R4, R22, R237, !PT ;  /* 0x000000ed16047209 */ /* 0x002fc60007800000 */
[----:B------:R-:W-:Y:S01]  /*7fa0*/  VIADD R11, R11, 0x20 ;  /* 0x000000200b0b7836 */ /* 0x000fe20000000000 */
[----:B------:R-:W-:-:S04]  /*7fb0*/  FSETP.NEU.AND P0, PT, R4, -INF , PT ;  /* 0xff8000000400780b */ /* 0x000fc80003f0d000 */
[----:B------:R-:W-:Y:S02]  /*7fc0*/  SHF.R.U32.HI R6, RZ, R11, R6 ;  /* 0x0000000bff067219 */ /* 0x000fe40000011606 */
[----:B------:R-:W-:Y:S02]  /*7fd0*/  FSEL R237, R4, RZ, P0 ;  /* 0x000000ff04ed7208 */ /* 0x000fe40000000000 */
[----:B------:R-:W-:-:S03]  /*7fe0*/  R2P PR, R6, 0x7e ;  /* 0x0000007e06007804 */ /* 0x000fc60000000000 */
[C---:B------:R-:W-:Y:S01]  /*7ff0*/  FADD R14, -R237.reuse, R14 ;  /* 0x0000000eed0e7221 */ /* 0x040fe20000000100 */
[----:B------:R-:W-:Y:S01]  /*8000*/  FMUL R16, R237, UR8 ;  /* 0x00000008ed107c20 */ /* 0x000fe20008400000 */
[----:B------:R-:W-:Y:S02]  /*8010*/  FSEL R123, R123, -INF , P1 ;  /* 0xff8000007b7b7808 */ /* 0x000fe40000800000 */
[----:B------:R-:W-:Y:S01]  /*8020*/  FMUL R18, R14, UR8 ;  /* 0x000000080e127c20 */ /* 0x000fe20008400000 */
        /* <DEDUP_REMOVED lines=9> */
[----:B------:R-:W-:Y:S01]  /*80c0*/  FSEL R15, R134, -INF , P6 ;  /* 0xff800000860f7808 */ /* 0x000fe20003000000 */
[--C-:B------:R-:W-:Y:S01]  /*80d0*/  FFMA R124, R235, UR8, -R16.reuse ;  /* 0x00000008eb7c7c23 */ /* 0x100fe20008000810 */
[C---:B------:R-:W-:Y:S01]  /*80e0*/  R2P PR, R6.reuse.B1, 0x7f ;  /* 0x0000007f06007804 */ /* 0x040fe20000001000 */
[----:B------:R2:W-:Y:S01]  /*80f0*/  MUFU.EX2 R144, R9 ;  /* 0x0000000900907308 */ /* 0x0005e20000000800 */
[----:B-1----:R-:W-:Y:S01]  /*8100*/  LOP3.LUT R18, R6, 0x1, RZ, 0xc0, !PT ;  /* 0x0000000106127812 */ /* 0x002fe200078ec0ff */
[--C-:B------:R-:W-:Y:S01]  /*8110*/  FFMA R125, R125, UR8, -R16.reuse ;  /* 0x000000087d7d7c23 */ /* 0x100fe20008000810 */
[----:B------:R-:W-:Y:S01]  /*8120*/  FMNMX R221, R126, R15, !PT ;  /* 0x0000000f7edd7209 */ /* 0x000fe20007800000 */
[--C-:B------:R-:W-:Y:S01]  /*8130*/  FFMA R128, R233, UR8, -R16.reuse ;  /* 0x00000008e9807c23 */ /* 0x100fe20008000810 */
[----:B------:R-:W-:Y:S01]  /*8140*/  FSEL R138, R138, -INF , P0 ;  /* 0xff8000008a8a7808 */ /* 0x000fe20000000000 */
[--C-:B------:R-:W-:Y:S01]  /*8150*/  FFMA R129, R129, UR8, -R16.reuse ;  /* 0x0000000881817c23 */ /* 0x100fe20008000810 */
[----:B------:R-:W-:Y:S01]  /*8160*/  FSEL R139, R139, -INF , P1 ;  /* 0xff8000008b8b7808 */ /* 0x000fe20000800000 */
[----:B------:R-:W1:Y:S01]  /*8170*/  MUFU.EX2 R120, R120 ;  /* 0x0000007800787308 */ /* 0x000e620000000800 */
[----:B------:R-:W-:Y:S01]  /*8180*/  FSEL R142, R142, -INF , P2 ;  /* 0xff8000008e8e7808 */ /* 0x000fe20001000000 */
[--C-:B------:R-:W-:Y:S01]  /*8190*/  FFMA R132, R231, UR8, -R16.reuse ;  /* 0x00000008e7847c23 */ /* 0x100fe20008000810 */
[----:B------:R-:W-:Y:S01]  /*81a0*/  FSEL R143, R143, -INF , P3 ;  /* 0xff8000008f8f7808 */ /* 0x000fe20001800000 */
[--C-:B------:R-:W-:Y:S01]  /*81b0*/  FFMA R133, R133, UR8, -R16.reuse ;  /* 0x0000000885857c23 */ /* 0x100fe20008000810 */
[----:B------:R-:W-:Y:S01]  /*81c0*/  FSEL R146, R146, -INF , P4 ;  /* 0xff80000092927808 */ /* 0x000fe20002000000 */
[--C-:B------:R-:W-:Y:S01]  /*81d0*/  FFMA R136, R223, UR8, -R16.reuse ;  /* 0x00000008df887c23 */ /* 0x100fe20008000810 */
[----:B------:R-:W-:Y:S01]  /*81e0*/  FSEL R147, R147, -INF , P5 ;  /* 0xff80000093937808 */ /* 0x000fe20002800000 */
[----:B------:R-:W3:Y:S01]  /*81f0*/  MUFU.EX2 R121, R121 ;  /* 0x0000007900797308 */ /* 0x000ee20000000800 */
        /* <DEDUP_REMOVED lines=30> */
[----:B------:R-:W-:Y:S01]  /*83e0*/  FMNMX R221, R158, R221, !PT ;  /* 0x000000dd9edd7209 */ /* 0x000fe20007800000 */
[--C-:B------:R-:W-:Y:S01]  /*83f0*/  FFMA R173, R173, UR8, -R16.reuse ;  /* 0x00000008adad7c23 */ /* 0x100fe20008000810 */
[----:B------:R-:W-:Y:S01]  /*8400*/  FSEL R131, R122, -INF , !P0 ;  /* 0xff8000007a837808 */ /* 0x000fe20004000000 */
[--C-:B------:R-:W-:Y:S01]  /*8410*/  FFMA R176, R227, UR8, -R16.reuse ;  /* 0x00000008e3b07c23 */ /* 0x100fe20008000810 */
[C---:B------:R-:W-:Y:S01]  /*8420*/  LOP3.LUT P0, RZ, R6.reuse, 0x80, RZ, 0xc0, !PT ;  /* 0x0000008006ff7812 */ /* 0x040fe2000780c0ff */
[--C-:B------:R-:W-:Y:S01]  /*8430*/  FFMA R177, R177, UR8, -R16.reuse ;  /* 0x00000008b1b17c23 */ /* 0x100fe20008000810 */
[----:B------:R-:W-:Y:S01]  /*8440*/  FSEL R171, R171, -INF , P1 ;  /* 0xff800000abab7808 */ /* 0x000fe20000800000 */
[--C-:B------:R-:W-:Y:S01]  /*8450*/  FFMA R180, R225, UR8, -R16.reuse ;  /* 0x00000008e1b47c23 */ /* 0x100fe20008000810 */
[----:B------:R-:W-:Y:S01]  /*8460*/  FSEL R18, R135, -INF , P0 ;  /* 0xff80000087127808 */ /* 0x000fe20000000000 */
[----:B------:R-:W-:Y:S01]  /*8470*/  FFMA R181, R181, UR8, -R16 ;  /* 0x00000008b5b57c23 */ /* 0x000fe20008000810 */
[----:B------:R-:W-:Y:S01]  /*8480*/  LOP3.LUT P0, RZ, R6, 0x8000, RZ, 0xc0, !PT ;  /* 0x0000800006ff7812 */ /* 0x000fe2000780c0ff */
[----:B------:R-:W4:Y:S01]  /*8490*/  MUFU.EX2 R124, R124 ;  /* 0x0000007c007c7308 */ /* 0x000f220000000800 */
[----:B------:R-:W-:-:S02]  /*84a0*/  FMNMX R135, R131, R130, !PT ;  /* 0x0000008283877209 */ /* 0x000fc40007800000 */
[----:B------:R-:W-:Y:S02]  /*84b0*/  FSEL R151, R151, -INF , P0 ;  /* 0xff80000097977808 */ /* 0x000fe40000000000 */
[C---:B------:R-:W-:Y:S02]  /*84c0*/  LOP3.LUT P0, RZ, R6.reuse, 0x800000, RZ, 0xc0, !PT ;  /* 0x0080000006ff7812 */ /* 0x040fe4000780c0ff */
[----:B------:R-:W-:Y:S01]  /*84d0*/  FMNMX R20, R127, R18, !PT ;  /* 0x000000127f147209 */ /* 0x000fe20007800000 */
[----:B------:R-:W5:Y:S01]  /*84e0*/  MUFU.EX2 R125, R125 ;  /* 0x0000007d007d7308 */ /* 0x000f620000000800 */
[----:B------:R-:W-:Y:S02]  /*84f0*/  FSEL R167, R167, -INF , P0 ;  /* 0xff800000a7a77808 */ /* 0x000fe40000000000 */
[----:B------:R-:W-:Y:S02]  /*8500*/  ISETP.GT.AND P0, PT, R6, -0x1, PT ;  /* 0xffffffff0600780c */ /* 0x000fe40003f04270 */
[----:B------:R-:W-:-:S02]  /*8510*/  FMNMX R6, R123, R14, !PT ;  /* 0x0000000e7b067209 */ /* 0x000fc40007800000 */
[----:B------:R-:W-:Y:S01]  /*8520*/  FMNMX R135, R138, R135, !PT ;  /* 0x000000878a877209 */ /* 0x000fe20007800000 */
[----:B------:R-:W1:Y:S01]  /*8530*/  MUFU.EX2 R128, R128 ;  /* 0x0000008000807308 */ /* 0x000e620000000800 */
[----:B------:R-:W-:Y:S02]  /*8540*/  FMNMX R6, R139, R6, !PT ;  /* 0x000000068b067209 */ /* 0x000fe40007800000 */
        /* <DEDUP_REMOVED lines=9> */
[----:B------:R-:W-:Y:S02]  /*85e0*/  FSEL R174, R174, -INF , P2 ;  /* 0xff800000aeae7808 */ /* 0x000fe40001000000 */
[----:B------:R-:W-:Y:S02]  /*85f0*/  FSEL R175, R175, -INF , P3 ;  /* 0xff800000afaf7808 */ /* 0x000fe40001800000 */
[----:B------:R-:W-:-:S02]  /*8600*/  FMNMX R135, R162, R135, !PT ;  /* 0x00000087a2877209 */ /* 0x000fc40007800000 */
[----:B------:R-:W-:Y:S01]  /*8610*/  FMNMX R6, R163, R6, !PT ;  /* 0x00000006a3067209 */ /* 0x000fe20007800000 */
[----:B------:R-:W-:Y:S01]  /*8620*/  MUFU.EX2 R133, R133 ;  /* 0x0000008500857308 */ /* 0x000fe20000000800 */
[----:B------:R-:W-:Y:S02]  /*8630*/  FMNMX R221, R166, R221, !PT ;  /* 0x000000dda6dd7209 */ /* 0x000fe40007800000 */
[----:B------:R-:W-:Y:S02]  /*8640*/  FMNMX R20, R167, R20, !PT ;  /* 0x00000014a7147209 */ /* 0x000fe40007800000 */
[----:B------:R-:W-:Y:S02]  /*8650*/  FSEL R183, R183, -INF , !P0 ;  /* 0xff800000b7b77808 */ /* 0x000fe40004000000 */
[----:B------:R-:W-:Y:S01]  /*8660*/  FSEL R178, R178, -INF , P4 ;  /* 0xff800000b2b27808 */ /* 0x000fe20002000000 */
[----:B------:R-:W-:Y:S01]  /*8670*/  MUFU.EX2 R136, R136 ;  /* 0x0000008800887308 */ /* 0x000fe20000000800 */
[----:B------:R-:W-:-:S02]  /*8680*/  FSEL R179, R179, -INF , P5 ;  /* 0xff800000b3b37808 */ /* 0x000fc40002800000 */
[----:B------:R-:W-:Y:S02]  /*8690*/  FSEL R182, R182, -INF , P6 ;  /* 0xff800000b6b67808 */ /* 0x000fe40003000000 */
[----:B------:R-:W-:Y:S02]  /*86a0*/  FMNMX R135, R170, R135, !PT ;  /* 0x00000087aa877209 */ /* 0x000fe40007800000 */
[----:B------:R-:W-:Y:S01]  /*86b0*/  FMNMX R6, R171, R6, !PT ;  /* 0x00000006ab067209 */ /* 0x000fe20007800000 */
[----:B------:R-:W-:Y:S01]  /*86c0*/  MUFU.EX2 R137, R137 ;  /* 0x0000008900897308 */ /* 0x000fe20000000800 */
[----:B------:R-:W-:Y:S02]  /*86d0*/  FMNMX R221, R174, R221, !PT ;  /* 0x000000ddaedd7209 */ /* 0x000fe40007800000 */
[----:B------:R-:W-:Y:S02]  /*86e0*/  FMNMX R20, R175, R20, !PT ;  /* 0x00000014af147209 */ /* 0x000fe40007800000 */
[----:B------:R-:W-:-:S02]  /*86f0*/  FMNMX R135, R178, R135, !PT ;  /* 0x00000087b2877209 */ /* 0x000fc40007800000 */
[----:B------:R-:W-:Y:S01]  /*8700*/  FMNMX R6, R179, R6, !PT ;  /* 0x00000006b3067209 */ /* 0x000fe20007800000 */
[----:B------:R-:W-:Y:S01]  /*8710*/  MUFU.EX2 R140, R140 ;  /* 0x0000008c008c7308 */ /* 0x000fe20000000800 */
[----:B------:R-:W-:Y:S02]  /*8720*/  FMNMX R221, R182, R221, !PT ;  /* 0x000000ddb6dd7209 */ /* 0x000fe40007800000 */
[----:B------:R-:W-:Y:S02]  /*8730*/  FMNMX R20, R183, R20, !PT ;  /* 0x00000014b7147209 */ /* 0x000fe40007800000 */
[----:B------:R-:W-:Y:S02]  /*8740*/  FMNMX R6, R135, R6, !PT ;  /* 0x0000000687067209 */ /* 0x000fe40007800000 */
[----:B------:R-:W-:Y:S01]  /*8750*/  FMNMX R221, R221, R20, !PT ;  /* 0x00000014dddd7209 */ /* 0x000fe20007800000 */
[----:B------:R-:W-:Y:S03]  /*8760*/  MUFU.EX2 R141, R141 ;  /* 0x0000008d008d7308 */ /* 0x000fe60000000800 */
[----:B------:R-:W-:-:S04]  /*8770*/  FMNMX R221, R6, R221, !PT ;  /* 0x000000dd06dd7209 */ /* 0x000fc80007800000 */
[----:B------:R-:W-:Y:S01]  /*8780*/  FMNMX R221, R221, R10, !PT ;  /* 0x0000000adddd7209 */ /* 0x000fe20007800000 */
[----:B------:R-:W-:Y:S04]  /*8790*/  MUFU.EX2 R145, R145 ;  /* 0x0000009100917308 */ /* 0x000fe80000000800 */
[----:B------:R-:W2:Y:S04]  /*87a0*/  SHFL.BFLY PT, R6, R221, 0x2, 0x1f ;  /* 0x0c401f00dd067f89 */ /* 0x000ea800000e0000 */
[----:B------:R-:W-:Y:S08]  /*87b0*/  MUFU.EX2 R148, R17 ;  /* 0x0000001100947308 */ /* 0x000ff00000000800 */
[----:B------:R-:W-:Y:S08]  /*87c0*/  MUFU.EX2 R149, R149 ;  /* 0x0000009500957308 */ /* 0x000ff00000000800 */
[----:B------:R-:W-:Y:S01]  /*87d0*/  MUFU.EX2 R152, R19 ;  /* 0x0000001300987308 */ /* 0x000fe20000000800 */
[----:B--2---:R-:W-:-:S07]  /*87e0*/  FMNMX R9, R221, R6, !PT ;  /* 0x00000006dd097209 */ /* 0x004fce0007800000 */
[----:B------:R-:W-:Y:S01]  /*87f0*/  MUFU.EX2 R153, R153 ;  /* 0x0000009900997308 */ /* 0x000fe20000000800 */
[----:B------:R-:W2:Y:S07]  /*8800*/  SHFL.BFLY PT, R6, R9, 0x1, 0x1f ;  /* 0x0c201f0009067f89 */ /* 0x000eae00000e0000 */
[----:B------:R-:W-:Y:S08]  /*8810*/  MUFU.EX2 R156, R21 ;  /* 0x00000015009c7308 */ /* 0x000ff00000000800 */
[----:B------:R-:W-:Y:S08]  /*8820*/  MUFU.EX2 R157, R157 ;  /* 0x0000009d009d7308 */ /* 0x000ff00000000800 */
[----:B------:R-:W-:Y:S01]  /*8830*/  MUFU.EX2 R160, R23 ;  /* 0x0000001700a07308 */ /* 0x000fe20000000800 */
[----:B--2---:R-:W-:-:S04]  /*8840*/  FMNMX R6, R9, R6, !PT ;  /* 0x0000000609067209 */ /* 0x004fc80007800000 */
[----:B------:R-:W-:-:S03]  /*8850*/  FSETP.NEU.AND P0, PT, R6, -INF , PT ;  /* 0xff8000000600780b */ /* 0x000fc60003f0d000 */
[----:B------:R-:W-:Y:S01]  /*8860*/  MUFU.EX2 R161, R161 ;  /* 0x000000a100a17308 */ /* 0x000fe20000000800 */
[----:B------:R-:W-:-:S05]  /*8870*/  FSEL R9, R6, RZ, P0 ;  /* 0x000000ff06097208 */ /* 0x000fca0000000000 */
[C---:B------:R-:W-:Y:S02]  /*8880*/  FADD R10, -R9.reuse, R10 ;  /* 0x0000000a090a7221 */ /* 0x040fe40000000100 */
[----:B------:R-:W-:Y:S02]  /*8890*/  MUFU.EX2 R164, R164 ;  /* 0x000000a400a47308 */ /* 0x000fe40000000800 */
[----:B------:R-:W-:Y:S01]  /*88a0*/  FMUL R16, R10, UR8 ;  /* 0x000000080a107c20 */ /* 0x000fe20008400000 */
[----:B------:R-:W-:-:S04]  /*88b0*/  FMUL R10, R9, UR8 ;  /* 0x00000008090a7c20 */ /* 0x000fc80008400000 */
[--C-:B------:R-:W-:Y:S01]  /*88c0*/  FFMA R14, R14, UR8, -R10.reuse ;  /* 0x000000080e0e7c23 */ /* 0x100fe2000800080a */
[--C-:B------:R-:W-:Y:S01]  /*88d0*/  FFMA R122, R131, UR8, -R10.reuse ;  /* 0x00000008837a7c23 */ /* 0x100fe2000800080a */
[--C-:B------:R-:W-:Y:S01]  /*88e0*/  FFMA R123, R123, UR8, -R10.reuse ;  /* 0x000000087b7b7c23 */ /* 0x100fe2000800080a */
[----:B------:R-:W-:Y:S01]  /*88f0*/  MUFU.EX2 R9, R16 ;  /* 0x0000001000097308 */ /* 0x000fe20000000800 */
        /* <DEDUP_REMOVED lines=15> */
[----:B------:R-:W2:Y:S01]  /*89f0*/  MUFU.EX2 R122, R122 ;  /* 0x0000007a007a7308 */ /* 0x000ea20000000800 */
[----:B-1----:R-:W-:Y:S01]  /*8a00*/  FFMA R14, R11, R7, R120 ;  /* 0x000000070b0e7223 */ /* 0x002fe20000000078 */
[--C-:B------:R-:W-:Y:S01]  /*8a10*/  FFMA R155, R155, UR8, -R10.reuse ;  /* 0x000000089b9b7c23 */ /* 0x100fe2000800080a */
[--C-:B------:R-:W-:Y:S01]  /*8a20*/  FFMA R158, R158, UR8, -R10.reuse ;  /* 0x000000089e9e7c23 */ /* 0x100fe2000800080a */
[----:B------:R-:W-:Y:S01]  /*8a30*/  FFMA R159, R159, UR8, -R10 ;  /* 0x000000089f9f7c23 */ /* 0x000fe2000800080a */
[----:B---3--:R-:W-:Y:S01]  /*8a40*/  FADD R7, R121, R14 ;  /* 0x0000000e79077221 */ /* 0x008fe20000000000 */
[--C-:B------:R-:W-:Y:S01]  /*8a50*/  FFMA R162, R162, UR8, -R10.reuse ;  /* 0x00000008a2a27c23 */ /* 0x100fe2000800080a */
[--C-:B------:R-:W-:Y:S01]  /*8a60*/  FFMA R163, R163, UR8, -R10.reuse ;  /* 0x00000008a3a37c23 */ /* 0x100fe2000800080a */
[----:B------:R-:W1:Y:S01]  /*8a70*/  MUFU.EX2 R123, R123 ;  /* 0x0000007b007b7308 */ /* 0x000e620000000800 */
[----:B----4-:R-:W-:Y:S01]  /*8a80*/  FADD R14, R124, R7 ;  /* 0x000000077c0e7221 */ /* 0x010fe20000000000 */
[--C-:B------:R-:W-:Y:S01]  /*8a90*/  FFMA R166, R166, UR8, -R10.reuse ;  /* 0x00000008a6a67c23 */ /* 0x100fe2000800080a */
[--C-:B------:R-:W-:Y:S01]  /*8aa0*/  FFMA R183, R183, UR8, -R10.reuse ;  /* 0x00000008b7b77c23 */ /* 0x100fe2000800080a */
[----:B------:R-:W-:Y:S01]  /*8ab0*/  FFMA R182, R182, UR8, -R10 ;  /* 0x00000008b6b67c23 */ /* 0x000fe2000800080a */
[----:B-----5:R-:W-:Y:S01]  /*8ac0*/  FADD R7, R125, R14 ;  /* 0x0000000e7d077221 */ /* 0x020fe20000000000 */
[--C-:B------:R-:W-:Y:S01]  /*8ad0*/  FFMA R167, R167, UR8, -R10.reuse ;  /* 0x00000008a7a77c23 */ /* 0x100fe2000800080a */
[----:B------:R-:W-:Y:S01]  /*8ae0*/  FFMA R179, R179, UR8, -R10 ;  /* 0x00000008b3b37c23 */ /* 0x000fe2000800080a */
[----:B------:R-:W3:Y:S01]  /*8af0*/  MUFU.EX2 R126, R126 ;  /* 0x0000007e007e7308 */ /* 0x000ee20000000800 */
[----:B------:R-:W-:Y:S01]  /*8b00*/  FADD R14, R128, R7 ;  /* 0x00000007800e7221 */ /* 0x000fe20000000000 */
[----:B--2---:R-:W-:Y:S01]  /*8b10*/  FFMA R16, R9, R5, R122 ;  /* 0x0000000509107223 */ /* 0x004fe2000000007a */
[--C-:B------:R-:W-:Y:S01]  /*8b20*/  FFMA R178, R178, UR8, -R10.reuse ;  /* 0x00000008b2b27c23 */ /* 0x100fe2000800080a */
[----:B------:R-:W-:Y:S01]  /*8b30*/  FFMA R170, R170, UR8, -R10 ;  /* 0x00000008aaaa7c23 */ /* 0x000fe2000800080a */
[----:B------:R-:W-:Y:S01]  /*8b40*/  FADD R7, R129, R14 ;  /* 0x0000000e81077221 */ /* 0x000fe20000000000 */
[--C-:B------:R-:W-:Y:S01]  /*8b50*/  FFMA R175, R175, UR8, -R10.reuse ;  /* 0x00000008afaf7c23 */ /* 0x100fe2000800080a */
[--C-:B------:R-:W-:Y:S01]  /*8b60*/  FFMA R174, R174, UR8, -R10.reuse ;  /* 0x00000008aeae7c23 */ /* 0x100fe2000800080a */
[----:B------:R-:W2:Y:S01]  /*8b70*/  MUFU.EX2 R127, R127 ;  /* 0x0000007f007f7308 */ /* 0x000ea20000000800 */
[----:B------:R-:W-:Y:S01]  /*8b80*/  FADD R14, R132, R7 ;  /* 0x00000007840e7221 */ /* 0x000fe20000000000 */
[----:B------:R-:W-:-:S03]  /*8b90*/  FFMA R171, R171, UR8, -R10 ;  /* 0x00000008abab7c23 */ /* 0x000fc6000800080a */
[----:B------:R-:W-:-:S03]  /*8ba0*/  FADD R7, R133, R14 ;  /* 0x0000000e85077221 */ /* 0x000fc60000000000 */
[----:B------:R-:W4:Y:S01]  /*8bb0*/  MUFU.EX2 R130, R130 ;  /* 0x0000008200827308 */ /* 0x000f220000000800 */
[----:B------:R-:W-:Y:S01]  /*8bc0*/  FADD R14, R136, R7 ;  /* 0x00000007880e7221 */ /* 0x000fe20000000000 */
[----:B-1----:R-:W-:-:S03]  /*8bd0*/  FADD R7, R123, R16 ;  /* 0x000000107b077221 */ /* 0x002fc60000000000 */
[----:B------:R-:W-:Y:S01]  /*8be0*/  FADD R5, R137, R14 ;  /* 0x0000000e89057221 */ /* 0x000fe20000000000 */
[----:B---3--:R-:W-:Y:S02]  /*8bf0*/  FADD R16, R126, R7 ;  /* 0x000000077e107221 */ /* 0x008fe40000000000 */
[----:B------:R1:W3:Y:S01]  /*8c00*/  MUFU.EX2 R134, R15 ;  /* 0x0000000f00867308 */ /* 0x0002e20000000800 */
[----:B------:R-:W-:Y:S01]  /*8c10*/  FADD R14, R140, R5 ;  /* 0x000000058c0e7221 */ /* 0x000fe20000000000 */
[----:B--2---:R-:W-:-:S03]  /*8c20*/  FADD R7, R127, R16 ;  /* 0x000000107f077221 */ /* 0x004fc60000000000 */
[----:B------:R-:W-:-:S03]  /*8c30*/  FADD R5, R141, R14 ;  /* 0x0000000e8d057221 */ /* 0x000fc60000000000 */
[----:B------:R-:W2:Y:S01]  /*8c40*/  MUFU.EX2 R135, R18 ;  /* 0x0000001200877308 */ /* 0x000ea20000000800 */
[----:B----4-:R-:W-:Y:S01]  /*8c50*/  FADD R16, R130, R7 ;  /* 0x0000000782107221 */ /* 0x010fe20000000000 */
[----:B------:R-:W-:Y:S01]  /*8c60*/  FADD R14, R144, R5 ;  /* 0x00000005900e7221 */ /* 0x000fe20000000000 */
[----:B-1----:R-:W1:Y:S02]  /*8c70*/  S2R R15, SR_TID.X ;  /* 0x00000000000f7919 */ /* 0x002e640000002100 */
[----:B------:R-:W-:Y:S01]  /*8c80*/  FADD R7, R131, R16 ;  /* 0x0000001083077221 */ /* 0x000fe20000000000 */
[----:B------:R-:W-:Y:S02]  /*8c90*/  FADD R5, R145, R14 ;  /* 0x0000000e91057221 */ /* 0x000fe40000000000 */
[----:B------:R-:W4:Y:S01]  /*8ca0*/  MUFU.EX2 R138, R138 ;  /* 0x0000008a008a7308 */ /* 0x000f220000000800 */
[----:B---3--:R-:W-:Y:S01]  /*8cb0*/  FADD R16, R134, R7 ;  /* 0x0000000786107221 */ /* 0x008fe20000000000 */
[----:B------:R-:W-:-:S04]  /*8cc0*/  FADD R14, R148, R5 ;  /* 0x00000005940e7221 */ /* 0x000fc80000000000 */
[----:B------:R-:W-:Y:S02]  /*8cd0*/  FADD R5, R149, R14 ;  /* 0x0000000e95057221 */ /* 0x000fe40000000000 */
[----:B------:R-:W3:Y:S01]  /*8ce0*/  MUFU.EX2 R139, R139 ;  /* 0x0000008b008b7308 */ /* 0x000ee20000000800 */
[----:B--2---:R-:W-:Y:S01]  /*8cf0*/  FADD R7, R135, R16 ;  /* 0x0000001087077221 */ /* 0x004fe20000000000 */
[----:B------:R-:W-:-:S04]  /*8d00*/  FADD R14, R152, R5 ;  /* 0x00000005980e7221 */ /* 0x000fc80000000000 */
[----:B------:R-:W-:Y:S02]  /*8d10*/  FADD R5, R153, R14 ;  /* 0x0000000e99057221 */ /* 0x000fe40000000000 */
[----:B------:R-:W2:Y:S01]  /*8d20*/  MUFU.EX2 R142, R142 ;  /* 0x0000008e008e7308 */ /* 0x000ea20000000800 */
[----:B----4-:R-:W-:Y:S01]  /*8d30*/  FADD R16, R138, R7 ;  /* 0x000000078a107221 */ /* 0x010fe20000000000 */
[----:B------:R-:W-:-:S04]  /*8d40*/  FADD R14, R156, R5 ;  /* 0x000000059c0e7221 */ /* 0x000fc80000000000 */
[----:B------:R-:W-:Y:S02]  /*8d50*/  FADD R5, R157, R14 ;  /* 0x0000000e9d057221 */ /* 0x000fe40000000000 */
[----:B------:R-:W4:Y:S01]  /*8d60*/  MUFU.EX2 R143, R143 ;  /* 0x0000008f008f7308 */ /* 0x000f220000000800 */
[----:B---3--:R-:W-:Y:S01]  /*8d70*/  FADD R7, R139, R16 ;  /* 0x000000108b077221 */ /* 0x008fe20000000000 */
[----:B------:R-:W-:Y:S01]  /*8d80*/  FADD R14, R160, R5 ;  /* 0x00000005a00e7221 */ /* 0x000fe20000000000 */
[----:B-1----:R-:W-:-:S03]  /*8d90*/  LOP3.LUT P0, R15, R15, 0x1f, RZ, 0xc0, !PT ;  /* 0x0000001f0f0f7812 */ /* 0x002fc6000780c0ff */
[----:B------:R-:W-:Y:S01]  /*8da0*/  FADD R5, R161, R14 ;  /* 0x0000000ea1057221 */ /* 0x000fe20000000000 */
[----:B------:R-:W-:Y:S01]  /*8db0*/  ISETP.NE.AND P1, PT, R15, RZ, PT ;  /* 0x000000ff0f00720c */ /* 0x000fe20003f25270 */
[----:B------:R-:W1:Y:S01]  /*8dc0*/  MUFU.EX2 R146, R146 ;  /* 0x0000009200927308 */ /* 0x000e620000000800 */
[----:B--2---:R-:W-:Y:S01]  /*8dd0*/  FADD R16, R142, R7 ;  /* 0x000000078e107221 */ /* 0x004fe20000000000 */
[----:B------:R-:W-:-:S06]  /*8de0*/  FADD R10, R164, R5 ;  /* 0x00000005a40a7221 */ /* 0x000fcc0000000000 */
[----:B------:R-:W2:Y:S01]  /*8df0*/  MUFU.EX2 R147, R147 ;  /* 0x0000009300937308 */ /* 0x000ea20000000800 */
[----:B----4-:R-:W-:Y:S01]  /*8e00*/  FADD R7, R143, R16 ;  /* 0x000000108f077221 */ /* 0x010fe20000000000 */
[----:B------:R-:W-:-:S04]  /*8e10*/  @!P0 IMAD.MOV.U32 R15, RZ, RZ, 0x1 ;  /* 0x00000001ff0f8424 */ /* 0x000fc800078e00ff */
[----:B------:R3:W-:Y:S01]  /*8e20*/  @!P0 SYNCS.ARRIVE.TRANS64.ART0 RZ, [UR60+0x18], R15 ;  /* 0x0000180fffff89a7 */ /* 0x0007e2000850003c */
[----:B------:R-:W-:Y:S01]  /*8e30*/  ISETP.NE.AND P0, PT, R12, -0x1, PT ;  /* 0xffffffff0c00780c */ /* 0x000fe20003f05270 */
[----:B------:R-:W4:Y:S01]  /*8e40*/  MUFU.EX2 R150, R150 ;  /* 0x0000009600967308 */ /* 0x000f220000000800 */
[----:B-1----:R-:W-:Y:S01]  /*8e50*/  FADD R16, R146, R7 ;  /* 0x0000000792107221 */ /* 0x002fe20000000000 */
[----:B------:R-:W-:Y:S02]  /*8e60*/  WARPGROUP.DEPBAR.LE gsb0, 0x0 ;  /* 0x00008000000079c5 */ /* 0x000fe40000010000 */
[----:B------:R-:W-:Y:S02]  /*8e70*/  F2FP.BF16.F32.PACK_AB R212, R121, R120 ;  /* 0x0000007879d4723e */ /* 0x000fe400000010ff */
[----:B---3--:R-:W-:Y:S02]  /*8e80*/  @!P1 MOV R15, 0x1 ;  /* 0x00000001000f9802 */ /* 0x008fe40000000f00 */
[----:B------:R-:W1:Y:S01]  /*8e90*/  MUFU.EX2 R151, R151 ;  /* 0x0000009700977308 */ /* 0x000e620000000800 */
[----:B--2---:R-:W-:Y:S01]  /*8ea0*/  FADD R7, R147, R16 ;  /* 0x0000001093077221 */ /* 0x004fe20000000000 */
[----:B------:R2:W-:Y:S01]  /*8eb0*/  @!P1 SYNCS.ARRIVE.TRANS64.ART0 RZ, [UR60+0x28], R15 ;  /* 0x0000280fffff99a7 */ /* 0x0005e2000850003c */
[----:B------:R-:W-:-:S02]  /*8ec0*/  F2FP.BF16.F32.PACK_AB R214, R125, R124 ;  /* 0x0000007c7dd6723e */ /* 0x000fc400000010ff */
[----:B------:R-:W-:Y:S02]  /*8ed0*/  F2FP.BF16.F32.PACK_AB R208, R129, R128 ;  /* 0x0000008081d0723e */ /* 0x000fe400000010ff */
[----:B------:R-:W-:Y:S01]  /*8ee0*/  F2FP.BF16.F32.PACK_AB R210, R133, R132 ;  /* 0x0000008485d2723e */ /* 0x000fe200000010ff */
[----:B------:R-:W3:Y:S01]  /*8ef0*/  MUFU.EX2 R165, R165 ;  /* 0x000000a500a57308 */ /* 0x000ee20000000800 */
[----:B----4-:R-:W-:Y:S01]  /*8f00*/  FADD R14, R150, R7 ;  /* 0x00000007960e7221 */ /* 0x010fe20000000000 */
[----:B------:R-:W-:Y:S01]  /*8f10*/  F2FP.BF16.F32.PACK_AB R204, R137, R136 ;  /* 0x0000008889cc723e */ /* 0x000fe200000010ff */
[----:B--2---:R-:W-:Y:S01]  /*8f20*/  IMAD.MOV.U32 R15, RZ, RZ, R8 ;  /* 0x000000ffff0f7224 */ /* 0x004fe200078e0008 */
[----:B------:R-:W-:Y:S02]  /*8f30*/  F2FP.BF16.F32.PACK_AB R206, R141, R140 ;  /* 0x0000008c8dce723e */ /* 0x000fe400000010ff */
[----:B------:R-:W-:Y:S02]  /*8f40*/  F2FP.BF16.F32.PACK_AB R200, R145, R144 ;  /* 0x0000009091c8723e */ /* 0x000fe400000010ff */
[----:B------:R-:W2:Y:S01]  /*8f50*/  MUFU.EX2 R154, R154 ;  /* 0x0000009a009a7308 */ /* 0x000ea20000000800 */
[----:B-1----:R-:W-:Y:S01]  /*8f60*/  FADD R7, R151, R14 ;  /* 0x0000000e97077221 */ /* 0x002fe20000000000 */
[----:B------:R-:W-:-:S02]  /*8f70*/  F2FP.BF16.F32.PACK_AB R202, R149, R148 ;  /* 0x0000009495ca723e */ /* 0x000fc400000010ff */
[----:B------:R-:W-:Y:S02]  /*8f80*/  F2FP.BF16.F32.PACK_AB R196, R153, R152 ;  /* 0x0000009899c4723e */ /* 0x000fe400000010ff */
[----:B------:R-:W-:Y:S02]  /*8f90*/  F2FP.BF16.F32.PACK_AB R198, R157, R156 ;  /* 0x0000009c9dc6723e */ /* 0x000fe400000010ff */
[----:B------:R-:W1:Y:S01]  /*8fa0*/  MUFU.EX2 R168, R168 ;  /* 0x000000a800a87308 */ /* 0x000e620000000800 */
[----:B---3--:R-:W-:Y:S01]  /*8fb0*/  FADD R5, R165, R10 ;  /* 0x0000000aa5057221 */ /* 0x008fe20000000000 */
[----:B------:R-:W-:Y:S02]  /*8fc0*/  F2FP.BF16.F32.PACK_AB R192, R161, R160 ;  /* 0x000000a0a1c0723e */ /* 0x000fe400000010ff */
[----:B------:R-:W-:Y:S02]  /*8fd0*/  F2FP.BF16.F32.PACK_AB R194, R165, R164 ;  /* 0x000000a4a5c2723e */ /* 0x000fe400000010ff */
[----:B------:R-:W-:-:S02]  /*8fe0*/  F2FP.BF16.F32.PACK_AB R213, R123, R122 ;  /* 0x0000007a7bd5723e */ /* 0x000fc400000010ff */
[----:B------:R-:W3:Y:S01]  /*8ff0*/  MUFU.EX2 R155, R155 ;  /* 0x0000009b009b7308 */ /* 0x000ee20000000800 */
[----:B--2---:R-:W-:Y:S01]  /*9000*/  FADD R14, R154, R7 ;  /* 0x000000079a0e7221 */ /* 0x004fe20000000000 */
[----:B------:R-:W-:Y:S02]  /*9010*/  F2FP.BF16.F32.PACK_AB R215, R127, R126 ;  /* 0x0000007e7fd7723e */ /* 0x000fe400000010ff */
        /* <DEDUP_REMOVED lines=10> */
[----:B------:R-:W-:-:S04]  /*90c0*/  F2FP.BF16.F32.PACK_AB R197, R155, R154 ;  /* 0x0000009a9bc5723e */ /* 0x000fc800000010ff */
[----:B------:R-:W3:Y:S01]  /*90d0*/  MUFU.EX2 R172, R172 ;  /* 0x000000ac00ac7308 */ /* 0x000ee20000000800 */
[C---:B--2---:R-:W-:Y:S01]  /*90e0*/  FADD R5, R169.reuse, R10 ;  /* 0x0000000aa9057221 */ /* 0x044fe20000000000 */
[----:B------:R-:W-:-:S06]  /*90f0*/  F2FP.BF16.F32.PACK_AB R188, R169, R168 ;  /* 0x000000a8a9bc723e */ /* 0x000fcc00000010ff */
[----:B------:R-:W2:Y:S01]  /*9100*/  MUFU.EX2 R159, R159 ;  /* 0x0000009f009f7308 */ /* 0x000ea20000000800 */
[----:B-1----:R-:W-:-:S07]  /*9110*/  FADD R14, R158, R7 ;  /* 0x000000079e0e7221 */ /* 0x002fce0000000000 */
[----:B------:R-:W1:Y:S01]  /*9120*/  MUFU.EX2 R173, R173 ;  /* 0x000000ad00ad7308 */ /* 0x000e620000000800 */
[----:B---3--:R-:W-:-:S07]  /*9130*/  FADD R10, R172, R5 ;  /* 0x00000005ac0a7221 */ /* 0x008fce0000000000 */
[----:B------:R-:W3:Y:S01]  /*9140*/  MUFU.EX2 R162, R162 ;  /* 0x000000a200a27308 */ /* 0x000ee20000000800 */
[C---:B--2---:R-:W-:Y:S01]  /*9150*/  FADD R7, R159.reuse, R14 ;  /* 0x0000000e9f077221 */ /* 0x044fe20000000000 */
[----:B------:R-:W-:-:S06]  /*9160*/  F2FP.BF16.F32.PACK_AB R199, R159, R158 ;  /* 0x0000009e9fc7723e */ /* 0x000fcc00000010ff */
[----:B------:R-:W2:Y:S01]  /*9170*/  MUFU.EX2 R176, R176 ;  /* 0x000000b000b07308 */ /* 0x000ea20000000800 */
[C---:B-1----:R-:W-:Y:S01]  /*9180*/  FADD R5, R173.reuse, R10 ;  /* 0x0000000aad057221 */ /* 0x042fe20000000000 */
[----:B------:R-:W-:-:S06]  /*9190*/  F2FP.BF16.F32.PACK_AB R190, R173, R172 ;  /* 0x000000acadbe723e */ /* 0x000fcc00000010ff */
[----:B------:R-:W1:Y:S01]  /*91a0*/  MUFU.EX2 R163, R163 ;  /* 0x000000a300a37308 */ /* 0x000e620000000800 */
[----:B---3--:R-:W-:-:S07]  /*91b0*/  FADD R14, R162, R7 ;  /* 0x00000007a20e7221 */ /* 0x008fce0000000000 */
[----:B------:R-:W3:Y:S01]  /*91c0*/  MUFU.EX2 R177, R177 ;  /* 0x000000b100b17308 */ /* 0x000ee20000000800 */
[----:B--2---:R-:W-:-:S07]  /*91d0*/  FADD R10, R176, R5 ;  /* 0x00000005b00a7221 */ /* 0x004fce0000000000 */
[----:B------:R-:W2:Y:S01]  /*91e0*/  MUFU.EX2 R166, R166 ;  /* 0x000000a600a67308 */ /* 0x000ea20000000800 */
[C---:B-1----:R-:W-:Y:S01]  /*91f0*/  FADD R7, R163.reuse, R14 ;  /* 0x0000000ea3077221 */ /* 0x042fe20000000000 */
[----:B------:R-:W-:-:S06]  /*9200*/  F2FP.BF16.F32.PACK_AB R193, R163, R162 ;  /* 0x000000a2a3c1723e */ /* 0x000fcc00000010ff */
[----:B------:R-:W1:Y:S01]  /*9210*/  MUFU.EX2 R180, R180 ;  /* 0x000000b400b47308 */ /* 0x000e620000000800 */
[C---:B---3--:R-:W-:Y:S01]  /*9220*/  FADD R5, R177.reuse, R10 ;  /* 0x0000000ab1057221 */ /* 0x048fe20000000000 */
[----:B------:R-:W-:-:S06]  /*9230*/  F2FP.BF16.F32.PACK_AB R184, R177, R176 ;  /* 0x000000b0b1b8723e */ /* 0x000fcc00000010ff */
[----:B------:R-:W3:Y:S01]  /*9240*/  MUFU.EX2 R167, R167 ;  /* 0x000000a700a77308 */ /* 0x000ee20000000800 */
[----:B--2---:R-:W-:-:S07]  /*9250*/  FADD R14, R166, R7 ;  /* 0x00000007a60e7221 */ /* 0x004fce0000000000 */
[----:B------:R-:W2:Y:S01]  /*9260*/  MUFU.EX2 R181, R181 ;  /* 0x000000b500b57308 */ /* 0x000ea20000000800 */
[----:B-1----:R-:W-:-:S07]  /*9270*/  FADD R10, R180, R5 ;  /* 0x00000005b40a7221 */ /* 0x002fce0000000000 */
[----:B------:R-:W1:Y:S01]  /*9280*/  MUFU.EX2 R170, R170 ;  /* 0x000000aa00aa7308 */ /* 0x000e620000000800 */
[C---:B---3--:R-:W-:Y:S01]  /*9290*/  FADD R5, R167.reuse, R14 ;  /* 0x0000000ea7057221 */ /* 0x048fe20000000000 */
[----:B------:R-:W-:Y:S02]  /*92a0*/  F2FP.BF16.F32.PACK_AB R195, R167, R166 ;  /* 0x000000a6a7c3723e */ /* 0x000fe400000010ff */
[----:B------:R-:W-:-:S04]  /*92b0*/  MOV R14, R4 ;  /* 0x00000004000e7202 */ /* 0x000fc80000000f00 */
[----:B------:R-:W3:Y:S01]  /*92c0*/  MUFU.EX2 R171, R171 ;  /* 0x000000ab00ab7308 */ /* 0x000ee20000000800 */
[C---:B--2---:R-:W-:Y:S01]  /*92d0*/  FADD R7, R181.reuse, R10 ;  /* 0x0000000ab5077221 */ /* 0x044fe20000000000 */
[----:B------:R-:W-:-:S06]  /*92e0*/  F2FP.BF16.F32.PACK_AB R186, R181, R180 ;  /* 0x000000b4b5ba723e */ /* 0x000fcc00000010ff */
[----:B------:R-:W2:Y:S01]  /*92f0*/  MUFU.EX2 R174, R174 ;  /* 0x000000ae00ae7308 */ /* 0x000ea20000000800 */
[----:B-1----:R-:W-:-:S07]  /*9300*/  FADD R10, R170, R5 ;  /* 0x00000005aa0a7221 */ /* 0x002fce0000000000 */
[----:B------:R-:W1:Y:S01]  /*9310*/  MUFU.EX2 R175, R175 ;  /* 0x000000af00af7308 */ /* 0x000e620000000800 */
[C---:B---3--:R-:W-:Y:S01]  /*9320*/  FADD R5, R171.reuse, R10 ;  /* 0x0000000aab057221 */ /* 0x048fe20000000000 */
[----:B------:R-:W-:-:S06]  /*9330*/  F2FP.BF16.F32.PACK_AB R189, R171, R170 ;  /* 0x000000aaabbd723e */ /* 0x000fcc00000010ff */
[----:B------:R-:W3:Y:S01]  /*9340*/  MUFU.EX2 R178, R178 ;  /* 0x000000b200b27308 */ /* 0x000ee20000000800 */
[----:B--2---:R-:W-:-:S07]  /*9350*/  FADD R10, R174, R5 ;  /* 0x00000005ae0a7221 */ /* 0x004fce0000000000 */
[----:B------:R-:W2:Y:S01]  /*9360*/  MUFU.EX2 R179, R179 ;  /* 0x000000b300b37308 */ /* 0x000ea20000000800 */
[C---:B-1----:R-:W-:Y:S01]  /*9370*/  FADD R5, R175.reuse, R10 ;  /* 0x0000000aaf057221 */ /* 0x042fe20000000000 */
[----:B------:R-:W-:-:S06]  /*9380*/  F2FP.BF16.F32.PACK_AB R191, R175, R174 ;  /* 0x000000aeafbf723e */ /* 0x000fcc00000010ff */
[----:B------:R-:W1:Y:S01]  /*9390*/  MUFU.EX2 R182, R182 ;  /* 0x000000b600b67308 */ /* 0x000e620000000800 */
[----:B---3--:R-:W-:-:S07]  /*93a0*/  FADD R10, R178, R5 ;  /* 0x00000005b20a7221 */ /* 0x008fce0000000000 */
[----:B------:R-:W3:Y:S01]  /*93b0*/  MUFU.EX2 R183, R183 ;  /* 0x000000b700b77308 */ /* 0x000ee20000000800 */
[C---:B--2---:R-:W-:Y:S01]  /*93c0*/  FADD R5, R179.reuse, R10 ;  /* 0x0000000ab3057221 */ /* 0x044fe20000000000 */
[----:B------:R-:W-:-:S03]  /*93d0*/  F2FP.BF16.F32.PACK_AB R185, R179, R178 ;  /* 0x000000b2b3b9723e */ /* 0x000fc600000010ff */
[----:B-1----:R-:W-:-:S04]  /*93e0*/  FADD R10, R182, R5 ;  /* 0x00000005b60a7221 */ /* 0x002fc80000000000 */
[C---:B---3--:R-:W-:Y:S01]  /*93f0*/  FADD R5, R183.reuse, R10 ;  /* 0x0000000ab7057221 */ /* 0x048fe20000000000 */
[----:B------:R-:W-:Y:S01]  /*9400*/  F2FP.BF16.F32.PACK_AB R187, R183, R182 ;  /* 0x000000b6b7bb723e */ /* 0x000fe200000010ff */
[----:B------:R-:W-:Y:S01]  /*9410*/  IMAD.MOV.U32 R10, RZ, RZ, R6 ;  /* 0x000000ffff0a7224 */ /* 0x000fe200078e0006 */
[----:B------:R-:W-:Y:S06]  /*9420*/  @P0 BRA `(.L_x_25) ;  /* 0xffffffd400b40947 */ /* 0x000fec000383ffff */
.L_x_20:
[----:B------:R-:W1:Y:S01]  /*9430*/  S2R R10, SR_TID.X ;  /* 0x00000000000a7919 */ /* 0x000e620000002100 */
[----:B------:R-:W-:Y:S01]  /*9440*/  SHF.L.U32 R8, R8, 0x1f, RZ ;  /* 0x0000001f08087819 */ /* 0x000fe200000006ff */
[----:B------:R-:W-:Y:S01]  /*9450*/  UIADD3 UR4, UR60, 0x400, URZ ;  /* 0x000004003c047890 */ /* 0x000fe2000fffe03f */
[-C--:B------:R-:W-:Y:S01]  /*9460*/  FMUL R117, R117, R11.reuse ;  /* 0x0000000b75757220 */ /* 0x080fe20000400000 */
[-C--:B------:R-:W-:Y:S01]  /*9470*/  FMUL R116, R116, R11.reuse ;  /* 0x0000000b74747220 */ /* 0x080fe20000400000 */
[-C--:B------:R-:W-:Y:S01]  /*9480*/  FMUL R113, R113, R11.reuse ;  /* 0x0000000b71717220 */ /* 0x080fe20000400000 */
[----:B------:R-:W-:Y:S01]  /*9490*/  USHF.R.U32.HI UR4, URZ, 0x4, UR4 ;  /* 0x000000043f047899 */ /* 0x000fe20008011604 */
[-C--:B------:R-:W-:Y:S01]  /*94a0*/  FMUL R112, R112, R11.reuse ;  /* 0x0000000b70707220 */ /* 0x080fe20000400000 */
[-C--:B------:R-:W-:Y:S01]  /*94b0*/  FMUL R109, R109, R11.reuse ;  /* 0x0000000b6d6d7220 */ /* 0x080fe20000400000 */
[-C--:B------:R-:W-:Y:S01]  /*94c0*/  FMUL R108, R108, R11.reuse ;  /* 0x0000000b6c6c7220 */ /* 0x080fe20000400000 */
[----:B------:R-:W-:Y:S01]  /*94d0*/  ULOP3.LUT UR4, UR4, 0x3fc0, URZ, 0xc0, !UPT ;  /* 0x00003fc004047892 */ /* 0x000fe2000f8ec03f */
[-C--:B------:R-:W-:Y:S01]  /*94e0*/  FMUL R105, R105, R11.reuse ;  /* 0x0000000b69697220 */ /* 0x080fe20000400000 */
[-C--:B------:R-:W-:Y:S01]  /*94f0*/  FMUL R104, R104, R11.reuse ;  /* 0x0000000b68687220 */ /* 0x080fe20000400000 */
[-C--:B------:R-:W-:Y:S01]  /*9500*/  FMUL R101, R101, R11.reuse ;  /* 0x0000000b65657220 */ /* 0x080fe20000400000 */
[----:B------:R-:W-:Y:S01]  /*9510*/  ULOP3.LUT UR4, UR4, 0x4000000, URZ, 0xfc, !UPT ;  /* 0x0400000004047892 */ /* 0x000fe2000f8efc3f */
        /* <DEDUP_REMOVED lines=17> */
[----:B-1----:R-:W-:Y:S01]  /*9630*/  LOP3.LUT P0, R12, R10, 0x1f, RZ, 0xc0, !PT ;  /* 0x0000001f0a0c7812 */ /* 0x002fe2000780c0ff */
        /* <DEDUP_REMOVED lines=12> */
[----:B------:R-:W-:-:S02]  /*9700*/  @!P0 IMAD.MOV.U32 R13, RZ, RZ, 0x1 ;  /* 0x00000001ff0d8424 */ /* 0x000fc400078e00ff */
[-C--:B------:R-:W-:Y:S01]  /*9710*/  FMUL R41, R41, R11.reuse ;  /* 0x0000000b29297220 */ /* 0x080fe20000400000 */
[-C--:B------:R-:W-:Y:S01]  /*9720*/  FMUL R40, R40, R11.reuse ;  /* 0x0000000b28287220 */ /* 0x080fe20000400000 */
[-C--:B------:R-:W-:Y:S01]  /*9730*/  FMUL R37, R37, R11.reuse ;  /* 0x0000000b25257220 */ /* 0x080fe20000400000 */
[----:B------:R1:W-:Y:S01]  /*9740*/  @!P0 SYNCS.ARRIVE.TRANS64.ART0 RZ, [UR60+0x8], R13 ;  /* 0x0000080dffff89a7 */ /* 0x0003e2000850003c */
[-C--:B------:R-:W-:Y:S01]  /*9750*/  FMUL R36, R36, R11.reuse ;  /* 0x0000000b24247220 */ /* 0x080fe20000400000 */
[-C--:B------:R-:W-:Y:S01]  /*9760*/  FMUL R33, R33, R11.reuse ;  /* 0x0000000b21217220 */ /* 0x080fe20000400000 */
[-C--:B------:R-:W-:Y:S01]  /*9770*/  FMUL R32, R32, R11.reuse ;  /* 0x0000000b20207220 */ /* 0x080fe20000400000 */
[-C--:B------:R-:W-:Y:S01]  /*9780*/  FMUL R29, R29, R11.reuse ;  /* 0x0000000b1d1d7220 */ /* 0x080fe20000400000 */
[-C--:B------:R-:W-:Y:S01]  /*9790*/  FMUL R28, R28, R11.reuse ;  /* 0x0000000b1c1c7220 */ /* 0x080fe20000400000 */
[-C--:B------:R-:W-:Y:S01]  /*97a0*/  FMUL R25, R25, R11.reuse ;  /* 0x0000000b19197220 */ /* 0x080fe20000400000 */
[----:B------:R-:W-:Y:S01]  /*97b0*/  FMUL R24, R24, R11 ;  /* 0x0000000b18187220 */ /* 0x000fe20000400000 */
[----:B------:R-:W2:Y:S01]  /*97c0*/  SYNCS.PHASECHK.TRANS64.TRYWAIT P0, [UR60+0x20], R8 ;  /* 0x00002008ff0075a7 */ /* 0x000ea2000800017c */
        /* <DEDUP_REMOVED lines=48> */
[----:B-12---:R-:W-:Y:S06]  /*9ad0*/  @P0 BRA `(.L_x_26) ;  /* 0x0000000000080947 */ /* 0x006fec0003800000 */
[----:B------:R-:W1:Y:S02]  /*9ae0*/  SYNCS.PHASECHK.TRANS64.TRYWAIT P0, [UR60+0x20], R8 ;  /* 0x00002008ff0075a7 */ /* 0x000e64000800017c */
[----:B-1----:R-:W-:Y:S05]  /*9af0*/  @!P0 BRA `(.L_x_27) ;  /* 0x0000001800ec8947 */ /* 0x002fea0003800000 */
.L_x_26:
[----:B------:R-:W-:Y:S01]  /*9b00*/  WARPGROUP.ARRIVE ;  /* 0x00000000000079c5 */ /* 0x000fe20000000000 */
[----:B------:R-:W-:Y:S01]  /*9b10*/  UMOV UR6, UR4 ;  /* 0x0000000400067c82 */ /* 0x000fe20008000000 */
[----:B------:R-:W-:Y:S01]  /*9b20*/  UMOV UR7, 0x40000040 ;  /* 0x4000004000077882 */ /* 0x000fe20000000000 */
[----:B------:R-:W2:Y:S01]  /*9b30*/  SHFL.BFLY PT, R8, R7, 0x1, 0x1f ;  /* 0x0c201f0007087f89 */ /* 0x000ea200000e0000 */
[----:B------:R-:W-:Y:S01]  /*9b40*/  VIADD R15, R10, 0xffffff80 ;  /* 0xffffff800a0f7836 */ /* 0x000fe20000000000 */
[----:B------:R-:W-:Y:S01]  /*9b50*/  ISETP.NE.AND P4, PT, R12, RZ, PT ;  /* 0x000000ff0c00720c */ /* 0x000fe20003f85270 */
[----:B------:R-:W-:Y:S01]  /*9b60*/  HGMMA.64x192x16.F32.BF16 R24, R212, gdesc[UR4].tnspB, R24, UP0 ;  /* 0x42e00004d4187df0 */ /* 0x000fe2000bf01818 */
[----:B------:R-:W-:Y:S01]  /*9b70*/  UIADD3 UR6, UR4, 0x80, URZ ;  /* 0x0000008004067890 */ /* 0x000fe2000fffe03f */
[----:B------:R-:W3:Y:S01]  /*9b80*/  SHFL.BFLY PT, R14, R5, 0x1, 0x1f ;  /* 0x0c201f00050e7f89 */ /* 0x000ee200000e0000 */
[----:B------:R-:W-:Y:S01]  /*9b90*/  UMOV UR7, 0x40000040 ;  /* 0x4000004000077882 */ /* 0x000fe20000000000 */
[----:B------:R-:W-:Y:S01]  /*9ba0*/  ULDC.64 UR14, c[0x0][0x260] ;  /* 0x00009800000e7ab9 */ /* 0x000fe20000000a00 */
[----:B------:R-:W-:-:S02]  /*9bb0*/  IMAD.MOV.U32 R21, RZ, RZ, RZ ;  /* 0x000000ffff157224 */ /* 0x000fc400078e00ff */
[----:B--2---:R-:W-:Y:S01]  /*9bc0*/  FADD R8, R8, R7 ;  /* 0x0000000708087221 */ /* 0x004fe20000000000 */
[----:B------:R-:W-:Y:S02]  /*9bd0*/  VIADD R7, R2, UR10 ;  /* 0x0000000a02077c36 */ /* 0x000fe40008000000 */
[----:B---3--:R-:W-:Y:S01]  /*9be0*/  FADD R16, R14, R5 ;  /* 0x000000050e107221 */ /* 0x008fe20000000000 */
[----:B------:R-:W-:Y:S01]  /*9bf0*/  LOP3.LUT R14, R15, 0xffff, RZ, 0xc0, !PT ;  /* 0x0000ffff0f0e7812 */ /* 0x000fe200078ec0ff */
[----:B-1----:R-:W1:Y:S01]  /*9c00*/  SHFL.BFLY PT, R9, R8, 0x2, 0x1f ;  /* 0x0c401f0008097f89 */ /* 0x002e6200000e0000 */
[----:B------:R-:W-:Y:S02]  /*9c10*/  LOP3.LUT P0, R5, R3, 0xff, RZ, 0xc0, !PT ;  /* 0x000000ff03057812 */ /* 0x000fe4000780c0ff */
[CC--:B------:R-:W-:Y:S01]  /*9c20*/  LEA.HI R11, R14.reuse, R15.reuse, RZ, 0x12 ;  /* 0x0000000f0e0b7211 */ /* 0x0c0fe200078f90ff */
[----:B------:R-:W2:Y:S01]  /*9c30*/  SHFL.BFLY PT, R17, R16, 0x2, 0x1f ;  /* 0x0c401f0010117f89 */ /* 0x000ea200000e0000 */
[----:B------:R-:W-:-:S02]  /*9c40*/  LEA.HI R10, R14, R15, RZ, 0x14 ;  /* 0x0000000f0e0a7211 */ /* 0x000fc400078fa0ff */
[----:B------:R-:W-:Y:S02]  /*9c50*/  LOP3.LUT R11, R11, 0xfffc, RZ, 0xc0, !PT ;  /* 0x0000fffc0b0b7812 */ /* 0x000fe400078ec0ff */
[----:B------:R-:W-:Y:S02]  /*9c60*/  LOP3.LUT R3, R10, 0xfff0, RZ, 0xc0, !PT ;  /* 0x0000fff00a037812 */ /* 0x000fe400078ec0ff */
[----:B------:R-:W-:Y:S01]  /*9c70*/  IADD3 R13, R7, 0x8, RZ ;  /* 0x00000008070d7810 */ /* 0x000fe20007ffe0ff */
[----:B------:R-:W-:Y:S02]  /*9c80*/  IMAD.MOV R11, RZ, RZ, -R11 ;  /* 0x000000ffff0b7224 */ /* 0x000fe400078e0a0b */
[----:B------:R-:W-:-:S03]  /*9c90*/  IMAD.MOV R3, RZ, RZ, -R3 ;  /* 0x000000ffff037224 */ /* 0x000fc600078e0a03 */
[----:B------:R-:W-:Y:S02]  /*9ca0*/  PRMT R12, R11, 0x7710, RZ ;  /* 0x000077100b0c7816 */ /* 0x000fe400000000ff */
[----:B------:R-:W-:-:S03]  /*9cb0*/  LOP3.LUT R11, R10, 0xffff, RZ, 0xc0, !PT ;  /* 0x0000ffff0a0b7812 */ /* 0x000fc600078ec0ff */
[----:B------:R-:W-:Y:S01]  /*9cc0*/  IMAD.IADD R12, R15, 0x1, R12 ;  /* 0x000000010f0c7824 */ /* 0x000fe200078e020c */
[----:B-1----:R-:W-:Y:S02]  /*9cd0*/  FSETP.NE.AND P2, PT, R8, -R9, PT ;  /* 0x800000090800720b */ /* 0x002fe40003f45000 */
[C---:B--2---:R-:W-:Y:S01]  /*9ce0*/  FSETP.NE.AND P3, PT, R16.reuse, -R17, PT ;  /* 0x800000111000720b */ /* 0x044fe20003f65000 */
[----:B------:R-:W-:Y:S01]  /*9cf0*/  FADD R16, R16, R17 ;  /* 0x0000001110107221 */ /* 0x000fe20000000000 */
[----:B------:R-:W-:Y:S01]  /*9d00*/  HGMMA.64x192x16.F32.BF16 R24, R208, gdesc[UR4].tnspB, R24 ;  /* 0x42e00004d0187df0 */ /* 0x000fe20008701818 */
[----:B------:R-:W-:Y:S01]  /*9d10*/  UIADD3 UR6, UR4, 0x100, URZ ;  /* 0x0000010004067890 */ /* 0x000fe2000fffe03f */
[----:B------:R-:W-:-:S15]  /*9d20*/  UMOV UR7, 0x40000040 ;  /* 0x4000004000077882 */ /* 0x000fde0000000000 */
[----:B------:R-:W-:-:S03]  /*9d30*/  NOP ;  /* 0x0000000000007918 */ /* 0x000fc60000000000 */
        /* <DEDUP_REMOVED lines=14> */
[----:B------:R-:W-:Y:S01]  /*9e20*/  UMOV UR7, 0x40000040 ;  /* 0x4000004000077882 */ /* 0x000fe20000000000 */
[----:B------:R-:W-:-:S15]  /*9e30*/  UIADD3 UR4, UR4, 0x380, URZ ;  /* 0x0000038004047890 */ /* 0x000fde000fffe03f */
[----:B------:R-:W-:Y:S02]  /*9e40*/  NOP ;  /* 0x0000000000007918 */ /* 0x000fe40000000000 */
[----:B------:R-:W-:Y:S01]  /*9e50*/  HGMMA.64x192x16.F32.BF16 R24, R188, gdesc[UR4].tnspB, R24 ;  /* 0x42e00004bc187df0 */ /* 0x000fe20008701818 */
[----:B------:R-:W-:Y:S01]  /*9e60*/  UMOV UR6, UR4 ;  /* 0x0000000400067c82 */ /* 0x000fe20008000000 */
[----:B------:R-:W-:Y:S01]  /*9e70*/  UMOV UR7, 0x40000040 ;  /* 0x4000004000077882 */ /* 0x000fe20000000000 */
[----:B------:R-:W-:Y:S02]  /*9e80*/  ULDC UR4, c[0x0][0x210] ;  /* 0x0000840000047ab9 */ /* 0x000fe40000000800 */
[----:B------:R-:W-:Y:S02]  /*9e90*/  ISETP.GE.OR P0, PT, R7, UR4, P0 ;  /* 0x0000000407007c0c */ /* 0x000fe40008706670 */
[----:B------:R-:W-:Y:S02]  /*9ea0*/  PRMT R7, R3, 0x7710, RZ ;  /* 0x0000771003077816 */ /* 0x000fe400000000ff */
[----:B------:R-:W-:Y:S02]  /*9eb0*/  LEA.HI R3, R14, R15, RZ, 0x15 ;  /* 0x0000000f0e037211 */ /* 0x000fe400078fa8ff */
[----:B------:R-:W-:Y:S01]  /*9ec0*/  IADD3 R7, R15, R7, RZ ;  /* 0x000000070f077210 */ /* 0x000fe20007ffe0ff */
[----:B------:R-:W-:Y:S01]  /*9ed0*/  FADD R15, R8, R9 ;  /* 0x00000009080f7221 */ /* 0x000fe20000000000 */
[----:B------:R-:W-:Y:S01]  /*9ee0*/  ISETP.GE.AND P1, PT, R13, UR4, PT ;  /* 0x000000040d007c0c */ /* 0x000fe2000bf26270 */
[----:B------:R-:W-:Y:S01]  /*9ef0*/  USHF.R.S32.HI UR4, URZ, 0x1f, UR11 ;  /* 0x0000001f3f047899 */ /* 0x000fe2000801140b */
[----:B------:R-:W-:-:S02]  /*9f00*/  PRMT R8, R10, 0x9910, RZ ;  /* 0x000099100a087816 */ /* 0x000fc400000000ff */
[----:B------:R-:W-:Y:S02]  /*9f10*/  ISETP.NE.OR P1, PT, R5, RZ, P1 ;  /* 0x000000ff0500720c */ /* 0x000fe40000f25670 */
[----:B------:R-:W-:Y:S01]  /*9f20*/  PRMT R5, R3, 0x9910, RZ ;  /* 0x0000991003057816 */ /* 0x000fe200000000ff */
[----:B------:R-:W-:Y:S01]  /*9f30*/  IMAD.MOV.U32 R3, RZ, RZ, R8 ;  /* 0x000000ffff037224 */ /* 0x000fe200078e0008 */
[----:B------:R-:W-:Y:S02]  /*9f40*/  LOP3.LUT R13, R12, 0x80, RZ, 0xc0, !PT ;  /* 0x000000800c0d7812 */ /* 0x000fe400078ec0ff */
[----:B------:R-:W-:Y:S02]  /*9f50*/  SHF.R.S32.HI R5, RZ, 0x5, R5 ;  /* 0x00000005ff057819 */ /* 0x000fe40000011405 */
[----:B------:R-:W-:Y:S02]  /*9f60*/  SHF.R.S32.HI R10, RZ, 0x4, R3 ;  /* 0x00000004ff0a7819 */ /* 0x000fe40000011403 */
[----:B------:R1:W2:Y:S01]  /*9f70*/  @P2 MUFU.LG2 R3, R15 ;  /* 0x0000000f00032308 */ /* 0x0002a20000000c00 */
[----:B------:R-:W-:-:S02]  /*9f80*/  LEA.HI R13, R13, R12, RZ, 0x19 ;  /* 0x0000000c0d0d7211 */ /* 0x000fc400078fc8ff */
[----:B------:R-:W-:Y:S02]  /*9f90*/  LEA.HI R11, R11, R10, RZ, 0x11 ;  /* 0x0000000a0b0b7211 */ /* 0x000fe400078f88ff */
[----:B------:R-:W-:Y:S02]  /*9fa0*/  LOP3.LUT R13, R13, 0xfe, RZ, 0xc0, !PT ;  /* 0x000000fe0d0d7812 */ /* 0x000fe400078ec0ff */
[----:B------:R-:W-:Y:S02]  /*9fb0*/  LOP3.LUT R11, R11, 0xfe, RZ, 0xc0, !PT ;  /* 0x000000fe0b0b7812 */ /* 0x000fe400078ec0ff */
[----:B------:R-:W-:Y:S01]  /*9fc0*/  PRMT R5, R5, 0x9910, RZ ;  /* 0x0000991005057816 */ /* 0x000fe200000000ff */
[----:B------:R-:W-:Y:S01]  /*9fd0*/  IMAD.MOV R13, RZ, RZ, -R13 ;  /* 0x000000ffff0d7224 */ /* 0x000fe200078e0a0d */
[----:B------:R-:W-:Y:S02]  /*9fe0*/  IADD3 R11, RZ, -R11, RZ ;  /* 0x8000000bff0b7210 */ /* 0x000fe40007ffe0ff */
[----:B------:R-:W-:-:S02]  /*9ff0*/  PRMT R14, R7, 0x9910, RZ ;  /* 0x00009910070e7816 */ /* 0x000fc400000000ff */
[----:B------:R-:W-:Y:S01]  /*a000*/  PRMT R11, R11, 0x7710, RZ ;  /* 0x000077100b0b7816 */ /* 0x000fe200000000ff */
[----:B------:R-:W3:Y:S01]  /*a010*/  @P3 MUFU.LG2 R7, R16 ;  /* 0x0000001000073308 */ /* 0x000ee20000000c00 */
[----:B-1----:R-:W-:Y:S01]  /*a020*/  FSEL R15, R15, 1, P2 ;  /* 0x3f8000000f0f7808 */ /* 0x002fe20001000000 */
[----:B------:R-:W-:Y:S01]  /*a030*/  IMAD R14, R5, 0x10, R14 ;  /* 0x00000010050e7824 */ /* 0x000fe200078e020e */
[----:B------:R-:W-:Y:S01]  /*a040*/  IADD3 R10, R10, R11, RZ ;  /* 0x0000000b0a0a7210 */ /* 0x000fe20007ffe0ff */
[----:B--2---:R-:W-:Y:S01]  /*a050*/  @P2 FFMA R5, R4, UR8, R3 ;  /* 0x0000000804052c23 */ /* 0x004fe20008000003 */
[----:B------:R-:W-:Y:S01]  /*a060*/  PRMT R11, R13, 0x7710, RZ ;  /* 0x000077100d0b7816 */ /* 0x000fe200000000ff */
[----:B------:R-:W-:Y:S01]  /*a070*/  IMAD.MOV.U32 R4, RZ, RZ, -0x800000 ;  /* 0xff800000ff047424 */ /* 0x000fe200078e00ff */
[----:B------:R-:W-:Y:S01]  /*a080*/  PRMT R3, R10, 0x8880, RZ ;  /* 0x000088800a037816 */ /* 0x000fe200000000ff */
[----:B------:R-:W-:Y:S01]  /*a090*/  @P2 FMUL R4, R5, 0.69314718246459960938 ;  /* 0x3f31721805042820 */ /* 0x000fe20000400000 */
[----:B------:R-:W1:Y:S01]  /*a0a0*/  MUFU.RCP R10, R15 ;  /* 0x0000000f000a7308 */ /* 0x000e620000001000 */
[----:B------:R-:W-:Y:S01]  /*a0b0*/  IMAD.IADD R12, R12, 0x1, R11 ;  /* 0x000000010c0c7824 */ /* 0x000fe200078e020b */
[----:B------:R-:W-:Y:S01]  /*a0c0*/  MOV R11, R3 ;  /* 0x00000003000b7202 */ /* 0x000fe20000000f00 */
[----:B------:R-:W-:Y:S01]  /*a0d0*/  IMAD.MOV.U32 R3, RZ, RZ, -0x800000 ;  /* 0xff800000ff037424 */ /* 0x000fe200078e00ff */
[----:B------:R-:W-:-:S02]  /*a0e0*/  FSEL R13, R16, 1, P3 ;  /* 0x3f800000100d7808 */ /* 0x000fc40001800000 */
[----:B------:R-:W-:Y:S01]  /*a0f0*/  PRMT R12, R12, 0x8880, RZ ;  /* 0x000088800c0c7816 */ /* 0x000fe200000000ff */
[----:B------:R-:W-:Y:S02]  /*a100*/  IMAD R14, R14, 0x8, R11 ;  /* 0x000000080e0e7824 */ /* 0x000fe400078e020b */
[----:B---3--:R-:W-:Y:S01]  /*a110*/  @P3 FFMA R7, R6, UR8, R7 ;  /* 0x0000000806073c23 */ /* 0x008fe20008000007 */
[----:B------:R-:W-:Y:S01]  /*a120*/  @!P4 MOV R6, 0x1 ;  /* 0x000000010006c802 */ /* 0x000fe20000000f00 */
[----:B------:R-:W2:Y:S01]  /*a130*/  MUFU.RCP R13, R13 ;  /* 0x0000000d000d7308 */ /* 0x000ea20000001000 */
[----:B------:R-:W-:Y:S01]  /*a140*/  IMAD.SHL.U32 R5, R14, 0x8, RZ ;  /* 0x000000080e057824 */ /* 0x000fe200078e00ff */
[----:B------:R-:W-:Y:S01]  /*a150*/  MOV R11, R12 ;  /* 0x0000000c000b7202 */ /* 0x000fe20000000f00 */
[----:B------:R-:W-:-:S03]  /*a160*/  @P3 FMUL R3, R7, 0.69314718246459960938 ;  /* 0x3f31721807033820 */ /* 0x000fc60000400000 */
[----:B------:R-:W-:Y:S01]  /*a170*/  IADD3 R5, R5, UR60, R5 ;  /* 0x0000003c05057c10 */ /* 0x000fe2000fffe005 */
[----:B------:R-:W-:-:S03]  /*a180*/  IMAD R2, R11, 0x8, R2 ;  /* 0x000000080b027824 */ /* 0x000fc600078e0202 */
[----:B------:R-:W-:-:S04]  /*a190*/  IADD3 R22, R5, 0xc440, RZ ;  /* 0x0000c44005167810 */ /* 0x000fc80007ffe0ff */
[----:B------:R-:W-:-:S04]  /*a1a0*/  SHF.R.U32.HI R23, RZ, 0x3, R22 ;  /* 0x00000003ff177819 */ /* 0x000fc80000011616 */
[----:B------:R-:W-:Y:S01]  /*a1b0*/  LOP3.LUT R22, R22, 0x70, R23, 0x78, !PT ;  /* 0x0000007016167812 */ /* 0x000fe200078e7817 */
[----:B------:R-:W-:Y:S01]  /*a1c0*/  IMAD.MOV.U32 R23, RZ, RZ, RZ ;  /* 0x000000ffff177224 */ /* 0x000fe200078e00ff */
[----:B------:R-:W-:Y:S01]  /*a1d0*/  HGMMA.64x192x16.F32.BF16 R24, R184, gdesc[UR4].tnspB, R24, gsb0 ;  /* 0x42e00004b8187df0 */ /* 0x000fe20008001818 */
[----:B------:R-:W-:Y:S02]  /*a1e0*/  UIMAD UR6, UR4, UR14, URZ ;  /* 0x0000000e040672a4 */ /* 0x000fe4000f8e023f */
[----:B------:R-:W-:Y:S02]  /*a1f0*/  UIMAD.WIDE.U32 UR4, UR11, UR14, URZ ;  /* 0x0000000e0b0472a5 */ /* 0x000fe4000f8e003f */
[----:B------:R-:W-:-:S04]  /*a200*/  UIMAD UR6, UR11, UR15, UR6 ;  /* 0x0000000f0b0672a4 */ /* 0x000fc8000f8e0206 */
[----:B------:R-:W-:Y:S01]  /*a210*/  MOV R8, UR4 ;  /* 0x0000000400087c02 */ /* 0x000fe20008000f00 */
[----:B------:R-:W-:Y:S02]  /*a220*/  UIADD3 UR4, UR5, UR6, URZ ;  /* 0x0000000605047290 */ /* 0x000fe4000fffe03f */
[----:B------:R-:W-:-:S04]  /*a230*/  IMAD.U32 R9, RZ, RZ, UR5 ;  /* 0x00000005ff097e24 */ /* 0x000fc8000f8e00ff */
[----:B------:R-:W-:Y:S01]  /*a240*/  IMAD.U32 R9, RZ, RZ, UR4 ;  /* 0x00000004ff097e24 */ /* 0x000fe2000f8e00ff */
[----:B------:R-:W-:Y:S01]  /*a250*/  USHF.R.S32.HI UR4, URZ, 0x1f, UR12 ;  /* 0x0000001f3f047899 */ /* 0x000fe2000801140c */
[----:B------:R-:W-:Y:S02]  /*a260*/  WARPGROUP.DEPBAR.LE gsb0, 0x0 ;  /* 0x00008000000079c5 */ /* 0x000fe40000010000 */
[-C--:B-1----:R-:W-:Y:S01]  /*a270*/  FMUL R18, R28, R10.reuse ;  /* 0x0000000a1c127220 */ /* 0x082fe20000400000 */
        /* <DEDUP_REMOVED lines=47> */
[----:B------:R-:W-:Y:S01]  /*a570*/  VIADD R10, R5, 0xc420 ;  /* 0x0000c420050a7836 */ /* 0x000fe20000000000 */
[----:B------:R1:W-:Y:S01]  /*a580*/  @!P4 SYNCS.ARRIVE.TRANS64.ART0 RZ, [UR60+0x28], R6 ;  /* 0x00002806ffffc9a7 */ /* 0x0003e2000850003c */
[-C--:B--2---:R-:W-:Y:S01]  /*a590*/  FMUL R17, R26, R13.reuse ;  /* 0x0000000d1a117220 */ /* 0x084fe20000400000 */
[-C--:B------:R-:W-:Y:S01]  /*a5a0*/  FMUL R15, R38, R13.reuse ;  /* 0x0000000d260f7220 */ /* 0x080fe20000400000 */
[-C--:B------:R-:W-:Y:S01]  /*a5b0*/  FMUL R26, R39, R13.reuse ;  /* 0x0000000d271a7220 */ /* 0x080fe20000400000 */
[----:B------:R-:W-:Y:S01]  /*a5c0*/  SHF.R.U32.HI R11, RZ, 0x3, R10 ;  /* 0x00000003ff0b7819 */ /* 0x000fe2000001160a */
[-C--:B------:R-:W-:Y:S01]  /*a5d0*/  FMUL R34, R34, R13.reuse ;  /* 0x0000000d22227220 */ /* 0x080fe20000400000 */
[-C--:B------:R-:W-:Y:S01]  /*a5e0*/  FMUL R35, R35, R13.reuse ;  /* 0x0000000d23237220 */ /* 0x080fe20000400000 */
[-C--:B------:R-:W-:Y:S01]  /*a5f0*/  FMUL R24, R27, R13.reuse ;  /* 0x0000000d1b187220 */ /* 0x080fe20000400000 */
[----:B-1----:R-:W-:Y:S01]  /*a600*/  VIADD R6, R5, 0xc400 ;  /* 0x0000c40005067836 */ /* 0x002fe20000000000 */
[----:B------:R-:W-:Y:S01]  /*a610*/  LOP3.LUT R10, R10, 0x70, R11, 0x78, !PT ;  /* 0x000000700a0a7812 */ /* 0x000fe200078e780b */
[-C--:B------:R-:W-:Y:S01]  /*a620*/  FMUL R19, R30, R13.reuse ;  /* 0x0000000d1e137220 */ /* 0x080fe20000400000 */
[-C--:B------:R-:W-:Y:S01]  /*a630*/  FMUL R28, R31, R13.reuse ;  /* 0x0000000d1f1c7220 */ /* 0x080fe20000400000 */
[-C--:B------:R-:W-:Y:S01]  /*a640*/  FMUL R46, R46, R13.reuse ;  /* 0x0000000d2e2e7220 */ /* 0x080fe20000400000 */
[----:B------:R-:W-:Y:S01]  /*a650*/  SHF.R.U32.HI R7, RZ, 0x3, R6 ;  /* 0x00000003ff077819 */ /* 0x000fe20000011606 */
        /* <DEDUP_REMOVED lines=39> */
[----:B------:R-:W-:Y:S01]  /*a8d0*/  LOP3.LUT R6, R6, 0x70, R7, 0x78, !PT ;  /* 0x0000007006067812 */ /* 0x000fe200078e7807 */
[----:B------:R-:W-:Y:S01]  /*a8e0*/  VIADD R5, R5, 0xc460 ;  /* 0x0000c46005057836 */ /* 0x000fe20000000000 */
[----:B------:R-:W-:Y:S01]  /*a8f0*/  F2FP.BF16.F32.PACK_AB R13, R35, R34 ;  /* 0x00000022230d723e */ /* 0x000fe200000010ff */
[----:B------:R-:W-:Y:S01]  /*a900*/  IMAD.MOV.U32 R7, RZ, RZ, RZ ;  /* 0x000000ffff077224 */ /* 0x000fe200078e00ff */
[----:B------:R-:W-:Y:S01]  /*a910*/  F2FP.BF16.F32.PACK_AB R15, R26, R15 ;  /* 0x0000000f1a0f723e */ /* 0x000fe200000010ff */
[----:B------:R-:W1:Y:S01]  /*a920*/  LDC.64 R34, c[0x0][0x268] ;  /* 0x00009a00ff227b82 */ /* 0x000e620000000a00 */
[----:B------:R-:W-:-:S02]  /*a930*/  IADD3 R26, P3, R10, 0x4000, RZ ;  /* 0x000040000a1a7810 */ /* 0x000fc40007f7e0ff */
[----:B------:R-:W-:Y:S02]  /*a940*/  F2FP.BF16.F32.PACK_AB R17, R24, R17 ;  /* 0x000000111811723e */ /* 0x000fe400000010ff */
[----:B------:R-:W-:Y:S01]  /*a950*/  IADD3 R24, P2, R6, 0x4000, RZ ;  /* 0x0000400006187810 */ /* 0x000fe20007f5e0ff */
[----:B------:R-:W-:Y:S01]  /*a960*/  IMAD.X R27, RZ, RZ, RZ, P3 ;  /* 0x000000ffff1b7224 */ /* 0x000fe200018e06ff */
[----:B------:R-:W-:Y:S02]  /*a970*/  SHF.R.U32.HI R20, RZ, 0x3, R5 ;  /* 0x00000003ff147819 */ /* 0x000fe40000011605 */
[----:B------:R-:W-:Y:S02]  /*a980*/  F2FP.BF16.F32.PACK_AB R16, R25, R16 ;  /* 0x000000101910723e */ /* 0x000fe400000010ff */
[----:B------:R-:W-:Y:S02]  /*a990*/  IADD3.X R25, RZ, RZ, RZ, P2, !PT ;  /* 0x000000ffff197210 */ /* 0x000fe400017fe4ff */
[----:B------:R-:W-:-:S02]  /*a9a0*/  LOP3.LUT R20, R5, 0x70, R20, 0x78, !PT ;  /* 0x0000007005147812 */ /* 0x000fc400078e7814 */
[----:B------:R-:W-:Y:S02]  /*a9b0*/  F2FP.BF16.F32.PACK_AB R18, R29, R18 ;  /* 0x000000121d12723e */ /* 0x000fe400000010ff */
[----:B------:R-:W-:Y:S02]  /*a9c0*/  F2FP.BF16.F32.PACK_AB R19, R28, R19 ;  /* 0x000000131c13723e */ /* 0x000fe400000010ff */
[----:B------:R-:W-:Y:S02]  /*a9d0*/  MOV R29, R26 ;  /* 0x0000001a001d7202 */ /* 0x000fe40000000f00 */
[----:B------:R-:W-:Y:S01]  /*a9e0*/  MOV R5, R6 ;  /* 0x0000000600057202 */ /* 0x000fe20000000f00 */
[----:B------:R-:W-:Y:S01]  /*a9f0*/  BAR.SYNC.DEFER_BLOCKING 0x1, 0x100 ;  /* 0x0044000000007b1d */ /* 0x000fe20000010000 */
[----:B------:R-:W-:Y:S02]  /*aa00*/  MOV R28, R24 ;  /* 0x00000018001c7202 */ /* 0x000fe40000000f00 */
[----:B------:R-:W-:-:S02]  /*aa10*/  IADD3 R26, P4, R6, 0x8000, RZ ;  /* 0x00008000061a7810 */ /* 0x000fc40007f9e0ff */
[----:B------:R-:W-:Y:S02]  /*aa20*/  IADD3 R24, P2, R22, 0x4000, RZ ;  /* 0x0000400016187810 */ /* 0x000fe40007f5e0ff */
[C---:B------:R-:W-:Y:S01]  /*aa30*/  IADD3 R6, P3, R20.reuse, 0x4000, RZ ;  /* 0x0000400014067810 */ /* 0x040fe20007f7e0ff */
[----:B------:R-:W-:Y:S01]  /*aa40*/  IMAD.X R27, RZ, RZ, RZ, P4 ;  /* 0x000000ffff1b7224 */ /* 0x000fe200020e06ff */
[----:B------:R-:W-:Y:S01]  /*aa50*/  MOV R32, R20 ;  /* 0x0000001400207202 */ /* 0x000fe20000000f00 */
[----:B------:R-:W-:Y:S01]  /*aa60*/  IMAD.X R25, RZ, RZ, RZ, P2 ;  /* 0x000000ffff197224 */ /* 0x000fe200010e06ff */
[----:B------:R-:W-:Y:S02]  /*aa70*/  IADD3.X R7, RZ, RZ, RZ, P3, !PT ;  /* 0x000000ffff077210 */ /* 0x000fe40001ffe4ff */
[----:B------:R-:W-:Y:S02]  /*aa80*/  IADD3 R20, P3, R20, 0x8000, RZ ;  /* 0x0000800014147810 */ /* 0x000fe40007f7e0ff */
[----:B------:R-:W-:-:S02]  /*aa90*/  MOV R11, RZ ;  /* 0x000000ff000b7202 */ /* 0x000fc40000000f00 */
[----:B------:R-:W-:Y:S01]  /*aaa0*/  MOV R24, R24 ;  /* 0x0000001800187202 */ /* 0x000fe20000000f00 */
[----:B------:R-:W-:Y:S01]  /*aab0*/  IMAD.X R21, RZ, RZ, RZ, P3 ;  /* 0x000000ffff157224 */ /* 0x000fe200018e06ff */
[----:B------:R-:W-:Y:S02]  /*aac0*/  MOV R30, R10 ;  /* 0x0000000a001e7202 */ /* 0x000fe40000000f00 */
[----:B------:R-:W-:Y:S02]  /*aad0*/  IADD3 R10, P2, R10, 0x8000, RZ ;  /* 0x000080000a0a7810 */ /* 0x000fe40007f5e0ff */
[----:B------:R-:W-:Y:S01]  /*aae0*/  MOV R25, R6 ;  /* 0x0000000600197202 */ /* 0x000fe20000000f00 */
[C---:B-1----:R-:W-:Y:S01]  /*aaf0*/  IMAD R6, R34.reuse, UR4, RZ ;  /* 0x0000000422067c24 */ /* 0x042fe2000f8e02ff */
[----:B------:R-:W-:Y:S01]  /*ab00*/  F2FP.BF16.F32.PACK_AB R12, R33, R12 ;  /* 0x0000000c210c723e */ /* 0x000fe200000010ff */
[----:B------:R1:W-:Y:S01]  /*ab10*/  STSM.16.M88.4 [R5], R16 ;  /* 0x0000001005007844 */ /* 0x0003e20000000200 */
[----:B------:R-:W-:Y:S01]  /*ab20*/  MOV R33, R20 ;  /* 0x0000001400217202 */ /* 0x000fe20000000f00 */
[----:B------:R-:W-:Y:S01]  /*ab30*/  IMAD.X R11, RZ, RZ, RZ, P2 ;  /* 0x000000ffff0b7224 */ /* 0x000fe200010e06ff */
[----:B------:R-:W-:Y:S01]  /*ab40*/  MOV R31, R22 ;  /* 0x00000016001f7202 */ /* 0x000fe20000000f00 */
[----:B------:R-:W-:Y:S01]  /*ab50*/  IMAD R20, R35, UR12, R6 ;  /* 0x0000000c23147c24 */ /* 0x000fe2000f8e0206 */
[----:B------:R-:W-:Y:S01]  /*ab60*/  F2FP.BF16.F32.PACK_AB R14, R37, R14 ;  /* 0x0000000e250e723e */ /* 0x000fe200000010ff */
[----:B------:R-:W-:Y:S01]  /*ab70*/  IMAD.WIDE.U32 R6, R34, UR12, R8 ;  /* 0x0000000c22067c25 */ /* 0x000fe2000f8e0008 */
[----:B------:R-:W-:Y:S01]  /*ab80*/  IADD3 R22, P2, R22, 0x8000, RZ ;  /* 0x0000800016167810 */ /* 0x000fe20007f5e0ff */
[----:B------:R-:W-:Y:S01]  /*ab90*/  ULDC.64 UR4, c[0x0][0x240] ;  /* 0x0000900000047ab9 */ /* 0x000fe20000000a00 */
[----:B------:R-:W-:Y:S01]  /*aba0*/  MOV R26, R26 ;  /* 0x0000001a001a7202 */ /* 0x000fe20000000f00 */
[----:B------:R2:W-:Y:S01]  /*abb0*/  STSM.16.M88.4 [R30], R12 ;  /* 0x0000000c1e007844 */ /* 0x0005e20000000200 */
[----:B------:R-:W-:-:S02]  /*abc0*/  IADD3.X R23, RZ, RZ, RZ, P2, !PT ;  /* 0x000000ffff177210 */ /* 0x000fc400017fe4ff */
[----:B------:R-:W-:Y:S02]  /*abd0*/  MOV R27, R10 ;  /* 0x0000000a001b7202 */ /* 0x000fe40000000f00 */
[----:B------:R-:W-:Y:S01]  /*abe0*/  F2FP.BF16.F32.PACK_AB R8, R65, R64 ;  /* 0x000000404108723e */ /* 0x000fe200000010ff */
[----:B-1----:R-:W-:Y:S01]  /*abf0*/  VIADD R5, R2, UR10 ;  /* 0x0000000a02057c36 */ /* 0x002fe20008000000 */
[----:B------:R-:W-:Y:S02]  /*ac00*/  F2FP.BF16.F32.PACK_AB R16, R57, R56 ;  /* 0x000000383910723e */ /* 0x000fe400000010ff */
[----:B------:R-:W-:Y:S02]  /*ac10*/  F2FP.BF16.F32.PACK_AB R17, R59, R58 ;  /* 0x0000003a3b11723e */ /* 0x000fe400000010ff */
[----:B------:R-:W-:Y:S02]  /*ac20*/  SHF.R.S32.HI R21, RZ, 0x1f, R5 ;  /* 0x0000001fff157819 */ /* 0x000fe40000011405 */
[----:B------:R-:W-:-:S02]  /*ac30*/  IADD3 R5, P2, R5, R6, RZ ;  /* 0x0000000605057210 */ /* 0x000fc40007f5e0ff */
[----:B------:R-:W-:Y:S02]  /*ac40*/  F2FP.BF16.F32.PACK_AB R18, R61, R60 ;  /* 0x0000003c3d12723e */ /* 0x000fe400000010ff */
[----:B--2---:R-:W-:Y:S02]  /*ac50*/  F2FP.BF16.F32.PACK_AB R12, R41, R40 ;  /* 0x00000028290c723e */ /* 0x004fe400000010ff */
[----:B------:R-:W-:Y:S02]  /*ac60*/  F2FP.BF16.F32.PACK_AB R13, R43, R42 ;  /* 0x0000002a2b0d723e */ /* 0x000fe400000010ff */
[----:B------:R-:W-:Y:S02]  /*ac70*/  F2FP.BF16.F32.PACK_AB R14, R45, R44 ;  /* 0x0000002c2d0e723e */ /* 0x000fe400000010ff */
[----:B------:R-:W-:Y:S02]  /*ac80*/  F2FP.BF16.F32.PACK_AB R15, R47, R46 ;  /* 0x0000002e2f0f723e */ /* 0x000fe400000010ff */
[----:B------:R-:W-:-:S02]  /*ac90*/  IADD3.X R6, R21, R7, R20, P2, !PT ;  /* 0x0000000715067210 */ /* 0x000fc400017fe414 */
[----:B------:R-:W-:Y:S01]  /*aca0*/  LEA R2, P2, R5, UR4, 0x2 ;  /* 0x0000000405027c11 */ /* 0x000fe2000f8410ff */
[----:B------:R1:W-:Y:S01]  /*acb0*/  STSM.16.M88.4 [R31], R12 ;  /* 0x0000000c1f007844 */ /* 0x0003e20000000200 */
[----:B------:R-:W-:Y:S02]  /*acc0*/  F2FP.BF16.F32.PACK_AB R19, R63, R62 ;  /* 0x0000003e3f13723e */ /* 0x000fe400000010ff */
[----:B------:R-:W-:Y:S02]  /*acd0*/  F2FP.BF16.F32.PACK_AB R9, R67, R66 ;  /* 0x000000424309723e */ /* 0x000fe400000010ff */
[----:B------:R-:W-:Y:S02]  /*ace0*/  F2FP.BF16.F32.PACK_AB R10, R69, R68 ;  /* 0x00000044450a723e */ /* 0x000fe400000010ff */
[----:B------:R-:W-:Y:S02]  /*acf0*/  F2FP.BF16.F32.PACK_AB R11, R71, R70 ;  /* 0x00000046470b723e */ /* 0x000fe400000010ff */
[----:B------:R-:W-:Y:S01]  /*ad00*/  LEA.HI.X R5, R5, UR5, R6, 0x2, P2 ;  /* 0x0000000505057c11 */ /* 0x000fe200090f1406 */
[----:B------:R-:W-:Y:S01]  /*ad10*/  ULDC.64 UR4, c[0x0][0x208] ;  /* 0x0000820000047ab9 */ /* 0x000fe20000000a00 */
[----:B------:R-:W-:Y:S01]  /*ad20*/  SHFL.IDX PT, R6, R2, RZ, 0x1c1f ;  /* 0x001c1fff02067589 */ /* 0x000fe200000e0000 */
[----:B------:R-:W-:-:S02]  /*ad30*/  F2FP.BF16.F32.PACK_AB R72, R73, R72 ;  /* 0x000000484948723e */ /* 0x000fc400000010ff */
[----:B------:R-:W-:Y:S01]  /*ad40*/  F2FP.BF16.F32.PACK_AB R80, R81, R80 ;  /* 0x000000505150723e */ /* 0x000fe200000010ff */
[----:B------:R-:W2:Y:S01]  /*ad50*/  SHFL.IDX PT, R7, R5, RZ, 0x1c1f ;  /* 0x001c1fff05077589 */ /* 0x000ea200000e0000 */
[----:B-1----:R-:W-:Y:S02]  /*ad60*/  F2FP.BF16.F32.PACK_AB R12, R49, R48 ;  /* 0x00000030310c723e */ /* 0x002fe400000010ff */
[----:B------:R-:W-:Y:S02]  /*ad70*/  F2FP.BF16.F32.PACK_AB R13, R51, R50 ;  /* 0x00000032330d723e */ /* 0x000fe400000010ff */
[----:B------:R-:W-:Y:S02]  /*ad80*/  F2FP.BF16.F32.PACK_AB R14, R53, R52 ;  /* 0x00000034350e723e */ /* 0x000fe400000010ff */
[----:B------:R-:W-:Y:S02]  /*ad90*/  F2FP.BF16.F32.PACK_AB R15, R55, R54 ;  /* 0x00000036370f723e */ /* 0x000fe400000010ff */
[----:B------:R-:W-:-:S02]  /*ada0*/  F2FP.BF16.F32.PACK_AB R73, R75, R74 ;  /* 0x0000004a4b49723e */ /* 0x000fc400000010ff */
[----:B------:R-:W-:Y:S01]  /*adb0*/  F2FP.BF16.F32.PACK_AB R88, R89, R88 ;  /* 0x000000585958723e */ /* 0x000fe200000010ff */
[----:B------:R-:W-:Y:S01]  /*adc0*/  STSM.16.M88.4 [R32], R12 ;  /* 0x0000000c20007844 */ /* 0x000fe20000000200 */
[----:B------:R-:W-:Y:S02]  /*add0*/  F2FP.BF16.F32.PACK_AB R81, R83, R82 ;  /* 0x000000525351723e */ /* 0x000fe400000010ff */
[----:B------:R-:W-:Y:S01]  /*ade0*/  F2FP.BF16.F32.PACK_AB R74, R77, R76 ;  /* 0x0000004c4d4a723e */ /* 0x000fe200000010ff */
[----:B------:R-:W-:Y:S01]  /*adf0*/  STSM.16.M88.4 [R28], R16 ;  /* 0x000000101c007844 */ /* 0x000fe20000000200 */
[----:B------:R-:W-:Y:S02]  /*ae00*/  F2FP.BF16.F32.PACK_AB R75, R79, R78 ;  /* 0x0000004e4f4b723e */ /* 0x000fe400000010ff */
[----:B------:R-:W-:Y:S01]  /*ae10*/  F2FP.BF16.F32.PACK_AB R96, R97, R96 ;  /* 0x000000606160723e */ /* 0x000fe200000010ff */
[----:B------:R-:W-:Y:S01]  /*ae20*/  STSM.16.M88.4 [R29], R8 ;  /* 0x000000081d007844 */ /* 0x000fe20000000200 */
[----:B------:R-:W-:-:S02]  /*ae30*/  F2FP.BF16.F32.PACK_AB R89, R91, R90 ;  /* 0x0000005a5b59723e */ /* 0x000fc400000010ff */
[----:B------:R-:W-:Y:S01]  /*ae40*/  F2FP.BF16.F32.PACK_AB R82, R85, R84 ;  /* 0x000000545552723e */ /* 0x000fe200000010ff */
[----:B------:R-:W-:Y:S01]  /*ae50*/  SHFL.IDX PT, R8, R2, 0x1, 0x1c1f ;  /* 0x003c1f0002087f89 */ /* 0x000fe200000e0000 */
[----:B------:R-:W-:Y:S02]  /*ae60*/  F2FP.BF16.F32.PACK_AB R83, R87, R86 ;  /* 0x000000565753723e */ /* 0x000fe400000010ff */
[----:B------:R-:W-:Y:S01]  /*ae70*/  F2FP.BF16.F32.PACK_AB R97, R99, R98 ;  /* 0x000000626361723e */ /* 0x000fe200000010ff */
[----:B------:R-:W1:Y:S01]  /*ae80*/  SHFL.IDX PT, R9, R5, 0x1, 0x1c1f ;  /* 0x003c1f0005097f89 */ /* 0x000e6200000e0000 */
[----:B------:R-:W-:Y:S02]  /*ae90*/  F2FP.BF16.F32.PACK_AB R90, R93, R92 ;  /* 0x0000005c5d5a723e */ /* 0x000fe400000010ff */
[----:B------:R-:W-:Y:S01]  /*aea0*/  F2FP.BF16.F32.PACK_AB R91, R95, R94 ;  /* 0x0000005e5f5b723e */ /* 0x000fe200000010ff */
[----:B------:R3:W-:Y:S01]  /*aeb0*/  STSM.16.M88.4 [R24], R72 ;  /* 0x0000004818007844 */ /* 0x0007e20000000200 */
[----:B------:R-:W-:-:S02]  /*aec0*/  MOV R30, R22 ;  /* 0x00000016001e7202 */ /* 0x000fc40000000f00 */
[----:B------:R-:W-:Y:S01]  /*aed0*/  F2FP.BF16.F32.PACK_AB R98, R101, R100 ;  /* 0x000000646562723e */ /* 0x000fe200000010ff */
[----:B------:R3:W-:Y:S01]  /*aee0*/  STSM.16.M88.4 [R25], R80 ;  /* 0x0000005019007844 */ /* 0x0007e20000000200 */
[----:B------:R-:W-:Y:S02]  /*aef0*/  F2FP.BF16.F32.PACK_AB R99, R103, R102 ;  /* 0x000000666763723e */ /* 0x000fe400000010ff */
[----:B------:R-:W-:Y:S01]  /*af00*/  F2FP.BF16.F32.PACK_AB R112, R113, R112 ;  /* 0x000000707170723e */ /* 0x000fe200000010ff */
[----:B------:R3:W-:Y:S01]  /*af10*/  STSM.16.M88.4 [R26], R88 ;  /* 0x000000581a007844 */ /* 0x0007e20000000200 */
[----:B------:R-:W-:Y:S02]  /*af20*/  F2FP.BF16.F32.PACK_AB R20, R105, R104 ;  /* 0x000000686914723e */ /* 0x000fe400000010ff */
[----:B------:R-:W-:Y:S01]  /*af30*/  F2FP.BF16.F32.PACK_AB R21, R107, R106 ;  /* 0x0000006a6b15723e */ /* 0x000fe200000010ff */
[----:B------:R3:W-:Y:S01]  /*af40*/  STSM.16.M88.4 [R27], R96 ;  /* 0x000000601b007844 */ /* 0x0007e20000000200 */
[----:B------:R-:W-:-:S02]  /*af50*/  F2FP.BF16.F32.PACK_AB R22, R109, R108 ;  /* 0x0000006c6d16723e */ /* 0x000fc400000010ff */
[----:B------:R-:W-:Y:S01]  /*af60*/  F2FP.BF16.F32.PACK_AB R23, R111, R110 ;  /* 0x0000006e6f17723e */ /* 0x000fe200000010ff */
[----:B--2---:R3:W-:Y:S01]  /*af70*/  @!P0 STG.E desc[UR4][R6.64], R4 ;  /* 0x0000000406008986 */ /* 0x0047e2000c101904 */
[----:B------:R-:W-:Y:S02]  /*af80*/  F2FP.BF16.F32.PACK_AB R113, R115, R114 ;  /* 0x000000727371723e */ /* 0x000fe400000010ff */
[----:B------:R-:W-:Y:S01]  /*af90*/  F2FP.BF16.F32.PACK_AB R114, R117, R116 ;  /* 0x000000747572723e */ /* 0x000fe200000010ff */
[----:B------:R3:W-:Y:S01]  /*afa0*/  STSM.16.M88.4 [R30], R20 ;  /* 0x000000141e007844 */ /* 0x0007e20000000200 */
[----:B------:R-:W-:-:S03]  /*afb0*/  F2FP.BF16.F32.PACK_AB R115, R119, R118 ;  /* 0x000000767773723e */ /* 0x000fc600000010ff */
[----:B-1----:R3:W-:Y:S04]  /*afc0*/  @!P1 STG.E desc[UR4][R8.64], R3 ;  /* 0x0000000308009986 */ /* 0x0027e8000c101904 */
[----:B------:R3:W-:Y:S01]  /*afd0*/  STSM.16.M88.4 [R33], R112 ;  /* 0x0000007021007844 */ /* 0x0007e20000000200 */
[----:B------:R1:W-:Y:S06]  /*afe0*/  MEMBAR.ALL.CTA ;  /* 0x0000000000007992 */ /* 0x0003ec0000008000 */
[----:B-1----:R-:W1:Y:S02]  /*aff0*/  FENCE.VIEW.ASYNC.S ;  /* 0x00000000000073c6 */ /* 0x002e640000000000 */
[----:B-1----:R-:W-:Y:S06]  /*b000*/  BAR.ARV 0x1, 0x120 ;  /* 0x0044800000007b1d */ /* 0x002fec0000002000 */
[----:B------:R-:W-:-:S13]  /*b010*/  ISETP.NE.AND P0, PT, R0, 0x4, PT ;  /* 0x000000040000780c */ /* 0x000fda0003f05270 */
[----:B---3--:R-:W-:Y:S05]  /*b020*/  @P0 EXIT ;  /* 0x000000000000094d */ /* 0x008fea0003800000 */
[----:B------:R-:W-:Y:S01]  /*b030*/  BAR.SYNC.DEFER_BLOCKING 0x1, 0x120 ;  /* 0x0044800000007b1d */ /* 0x000fe20000010000 */
[----:B------:R-:W-:Y:S02]  /*b040*/  UIADD3 UR8, UR60, 0xc400, URZ ;  /* 0x0000c4003c087890 */ /* 0x000fe4000fffe03f */
[----:B------:R-:W-:Y:S02]  /*b050*/  UIADD3 UR5, UR60, 0x10400, URZ ;  /* 0x000104003c057890 */ /* 0x000fe4000fffe03f */
[----:B------:R-:W-:Y:S01]  /*b060*/  UIADD3 UR60, UR60, 0x14400, URZ ;  /* 0x000144003c3c7890 */ /* 0x000fe2000fffe03f */
[----:B------:R-:W-:Y:S01]  /*b070*/  ULDC.64 UR6, c[0x0][0x198] ;  /* 0x0000660000067ab9 */ /* 0x000fe20000000a00 */
[----:B------:R-:W-:Y:S01]  /*b080*/  UMOV UR9, URZ ;  /* 0x0000003f00097c82 */ /* 0x000fe20008000000 */
[----:B------:R-:W-:Y:S01]  /*b090*/  UIADD3 UR6, UP0, UR6, 0x1f0, URZ ;  /* 0x000001f006067890 */ /* 0x000fe2000ff1e03f */
[----:B------:R-:W-:-:S03]  /*b0a0*/  UMOV UR4, 0x40 ;  /* 0x0000004000047882 */ /* 0x000fc60000000000 */
[----:B------:R-:W-:-:S09]  /*b0b0*/  UIADD3.X UR7, URZ, UR7, URZ, UP0, !UPT ;  /* 0x000000073f077290 */ /* 0x000fd200087fe43f */
[----:B------:R1:W-:Y:S02]  /*b0c0*/  UTMASTG.4D [UR8], [UR6], desc[URZ] ;  /* 0x00003f08060073b5 */ /* 0x0003e40008019000 */
[----:B-1----:R-:W-:Y:S01]  /*b0d0*/  UMOV UR8, UR5 ;  /* 0x0000000500087c82 */ /* 0x002fe20008000000 */
[----:B------:R-:W-:Y:S01]  /*b0e0*/  UMOV UR9, UR4 ;  /* 0x0000000400097c82 */ /* 0x000fe20008000000 */
[----:B------:R-:W-:Y:S01]  /*b0f0*/  UMOV UR4, 0x80 ;  /* 0x0000008000047882 */ /* 0x000fe20000000000 */
[----:B------:R1:W-:Y:S02]  /*b100*/  UTMASTG.4D [UR8], [UR6], desc[URZ] ;  /* 0x00003f08060073b5 */ /* 0x0003e40008019000 */
[----:B-1----:R-:W-:Y:S01]  /*b110*/  UMOV UR8, UR60 ;  /* 0x0000003c00087c82 */ /* 0x002fe20008000000 */
[----:B------:R-:W-:Y:S02]  /*b120*/  UMOV UR9, UR4 ;  /* 0x0000000400097c82 */ /* 0x000fe40008000000 */
[----:B------:R1:W-:Y:S01]  /*b130*/  UTMASTG.4D [UR8], [UR6], desc[URZ] ;  /* 0x00003f08060073b5 */ /* 0x0003e20008019000 */
[----:B------:R0:W-:Y:S01]  /*b140*/  UTMACMDFLUSH ;  /* 0x00000000000079b7 */ /* 0x0001e20000000000 */
[----:B------:R-:W-:-:S04]  /*b150*/  DEPBAR.LE SB0, 0x0 ;  /* 0x000080000000791a */ /* 0x000fc80000000000 */
[----:B-1----:R-:W-:Y:S05]  /*b160*/  EXIT ;  /* 0x000000000000794d */ /* 0x002fea0003800000 */
.L_x_3:
[----:B-1----:R-:W-:Y:S01]  /*b170*/  MOV R5, UR41 ;  /* 0x0000002900057c02 */ /* 0x002fe20008000f00 */
[----:B------:R-:W-:Y:S02]  /*b180*/  IMAD.MOV.U32 R2, RZ, RZ, -0x80000000 ;  /* 0x80000000ff027424 */ /* 0x000fe400078e00ff */
[----:B------:R-:W-:-:S04]  /*b190*/  IMAD.MOV.U32 R3, RZ, RZ, -0x80000000 ;  /* 0x80000000ff037424 */ /* 0x000fc800078e00ff */
[----:B------:R1:W2:Y:S03]  /*b1a0*/  SYNCS.PHASECHK.TRANS64.TRYWAIT P0, [R5+URZ+0x18], R3 ;  /* 0x00001803050075a7 */ /* 0x0002a6000800017f */
[----:B--2---:R-:W-:Y:S05]  /*b1b0*/  @!P0 NANOSLEEP.SYNCS 0x989680 ;  /* 0x009896800000895d */ /* 0x004fea0003900000 */
[----:B------:R-:W2:Y:S02]  /*b1c0*/  @!P0 SYNCS.PHASECHK.TRANS64 P0, [R5+URZ+0x18], R3 ;  /* 0x00001803050085a7 */ /* 0x000ea4000800007f */
[----:B--2---:R-:W-:Y:S05]  /*b1d0*/  @!P0 BRA `(.L_x_3) ;  /* 0xfffffffc00e48947 */ /* 0x004fea000383ffff */
[----:B------:R-:W-:Y:S05]  /*b1e0*/  BRA `(.L_x_28) ;  /* 0xffffff5400cc7947 */ /* 0x000fea000383ffff */
.L_x_4:
        /* <DEDUP_REMOVED lines=8> */
.L_x_6:
[----:B------:R-:W-:-:S05]  /*b270*/  SHF.L.U32 R2, R0, 0x1f, RZ ;  /* 0x0000001f00027819 */ /* 0x000fca00000006ff */
[----:B------:R-:W-:-:S07]  /*b280*/  IMAD.MOV.U32 R3, RZ, RZ, R2 ;  /* 0x000000ffff037224 */ /* 0x000fce00078e0002 */
.L_x_30:
[----:B-1----:R-:W-:-:S04]  /*b290*/  IMAD.U32 R7, RZ, RZ, UR41 ;  /* 0x00000029ff077e24 */ /* 0x002fc8000f8e00ff */
[----:B------:R1:W2:Y:S03]  /*b2a0*/  SYNCS.PHASECHK.TRANS64.TRYWAIT P0, [R7+URZ+0x18], R3 ;  /* 0x00001803070075a7 */ /* 0x0002a6000800017f */
[----:B--2---:R-:W-:Y:S05]  /*b2b0*/  @!P0 NANOSLEEP.SYNCS 0x989680 ;  /* 0x009896800000895d */ /* 0x004fea0003900000 */
[----:B------:R-:W2:Y:S02]  /*b2c0*/  @!P0 SYNCS.PHASECHK.TRANS64 P0, [R7+URZ+0x18], R3 ;  /* 0x00001803070085a7 */ /* 0x000ea4000800007f */
[----:B--2---:R-:W-:Y:S05]  /*b2d0*/  @!P0 BRA `(.L_x_30) ;  /* 0xfffffffc00ec8947 */ /* 0x004fea000383ffff */
[----:B------:R-:W-:Y:S05]  /*b2e0*/  BRA `(.L_x_31) ;  /* 0xffffff5800c87947 */ /* 0x000fea000383ffff */
.L_x_7:
[----:B-1----:R-:W-:-:S07]  /*b2f0*/  MOV R3, R2 ;  /* 0x0000000200037202 */ /* 0x002fce0000000f00 */
.L_x_32:
[----:B-1----:R-:W-:-:S04]  /*b300*/  IMAD.U32 R5, RZ, RZ, UR41 ;  /* 0x00000029ff057e24 */ /* 0x002fc8000f8e00ff */
[----:B------:R1:W2:Y:S03]  /*b310*/  SYNCS.PHASECHK.TRANS64.TRYWAIT P0, [R5+URZ+0x28], R3 ;  /* 0x00002803050075a7 */ /* 0x0002a6000800017f */
[----:B--2---:R-:W-:Y:S05]  /*b320*/  @!P0 NANOSLEEP.SYNCS 0x989680 ;  /* 0x009896800000895d */ /* 0x004fea0003900000 */
[----:B------:R-:W2:Y:S02]  /*b330*/  @!P0 SYNCS.PHASECHK.TRANS64 P0, [R5+URZ+0x28], R3 ;  /* 0x00002803050085a7 */ /* 0x000ea4000800007f */
[----:B--2---:R-:W-:Y:S05]  /*b340*/  @!P0 BRA `(.L_x_32) ;  /* 0xfffffffc00ec8947 */ /* 0x004fea000383ffff */
[----:B------:R-:W-:Y:S05]  /*b350*/  BRA `(.L_x_33) ;  /* 0xffffff5c00287947 */ /* 0x000fea000383ffff */
.L_x_9:
[----:B-1----:R-:W-:-:S07]  /*b360*/  IMAD.MOV.U32 R3, RZ, RZ, R2 ;  /* 0x000000ffff037224 */ /* 0x002fce00078e0002 */
.L_x_34:
[----:B-1----:R-:W-:-:S04]  /*b370*/  MOV R5, UR41 ;  /* 0x0000002900057c02 */ /* 0x002fc80008000f00 */
[----:B------:R1:W2:Y:S03]  /*b380*/  SYNCS.PHASECHK.TRANS64.TRYWAIT P0, [R5+URZ+0x28], R3 ;  /* 0x00002803050075a7 */ /* 0x0002a6000800017f */
[----:B--2---:R-:W-:Y:S05]  /*b390*/  @!P0 NANOSLEEP.SYNCS 0x989680 ;  /* 0x009896800000895d */ /* 0x004fea0003900000 */
[----:B------:R-:W2:Y:S02]  /*b3a0*/  @!P0 SYNCS.PHASECHK.TRANS64 P0, [R5+URZ+0x28], R3 ;  /* 0x00002803050085a7 */ /* 0x000ea4000800007f */
[----:B--2---:R-:W-:Y:S05]  /*b3b0*/  @!P0 BRA `(.L_x_34) ;  /* 0xfffffffc00ec8947 */ /* 0x004fea000383ffff */
[----:B------:R-:W-:Y:S05]  /*b3c0*/  BRA `(.L_x_35) ;  /* 0xffffff5c00b47947 */ /* 0x000fea000383ffff */
.L_x_10:
[----:B------:R-:W-:-:S07]  /*b3d0*/  IMAD.MOV.U32 R3, RZ, RZ, R2 ;  /* 0x000000ffff037224 */ /* 0x000fce00078e0002 */
.L_x_36:
[----:B-1----:R1:W2:Y:S02]  /*b3e0*/  SYNCS.PHASECHK.TRANS64.TRYWAIT P0, [R5+URZ+0x28], R3 ;  /* 0x00002803050075a7 */ /* 0x0022a4000800017f */
[----:B--2---:R-:W-:Y:S05]  /*b3f0*/  @!P0 NANOSLEEP.SYNCS 0x989680 ;  /* 0x009896800000895d */ /* 0x004fea0003900000 */
[----:B------:R-:W2:Y:S02]  /*b400*/  @!P0 SYNCS.PHASECHK.TRANS64 P0, [R5+URZ+0x28], R3 ;  /* 0x00002803050085a7 */ /* 0x000ea4000800007f */
[----:B--2---:R-:W-:Y:S05]  /*b410*/  @!P0 BRA `(.L_x_36) ;  /* 0xfffffffc00f08947 */ /* 0x004fea000383ffff */
[----:B------:R-:W-:Y:S05]  /*b420*/  BRA `(.L_x_37) ;  /* 0xffffff60001c7947 */ /* 0x000fea000383ffff */
.L_x_11:
[----:B-1----:R-:W-:-:S04]  /*b430*/  IMAD.U32 R4, RZ, RZ, UR60 ;  /* 0x0000003cff047e24 */ /* 0x002fc8000f8e00ff */
[----:B------:R1:W2:Y:S03]  /*b440*/  SYNCS.PHASECHK.TRANS64.TRYWAIT P0, [R4+URZ], RZ ;  /* 0x000000ff040075a7 */ /* 0x0002a6000800017f */
[----:B--2---:R-:W-:Y:S05]  /*b450*/  @!P0 NANOSLEEP.SYNCS 0x989680 ;  /* 0x009896800000895d */ /* 0x004fea0003900000 */
[----:B------:R-:W2:Y:S02]  /*b460*/  @!P0 SYNCS.PHASECHK.TRANS64 P0, [R4+URZ], RZ ;  /* 0x000000ff040085a7 */ /* 0x000ea4000800007f */
[----:B--2---:R-:W-:Y:S05]  /*b470*/  @!P0 BRA `(.L_x_11) ;  /* 0xfffffffc00ec8947 */ /* 0x004fea000383ffff */
[----:B------:R-:W-:Y:S05]  /*b480*/  BRA `(.L_x_38) ;  /* 0xffffff68009c7947 */ /* 0x000fea000383ffff */
.L_x_13:
[----:B-1----:R-:W-:-:S04]  /*b490*/  MOV R4, UR60 ;  /* 0x0000003c00047c02 */ /* 0x002fc80008000f00 */
[----:B------:R1:W2:Y:S03]  /*b4a0*/  SYNCS.PHASECHK.TRANS64.TRYWAIT P0, [R4+URZ+0x10], RZ ;  /* 0x000010ff040075a7 */ /* 0x0002a6000800017f */
[----:B--2---:R-:W-:Y:S05]  /*b4b0*/  @!P0 NANOSLEEP.SYNCS 0x989680 ;  /* 0x009896800000895d */ /* 0x004fea0003900000 */
[----:B------:R-:W2:Y:S02]  /*b4c0*/  @!P0 SYNCS.PHASECHK.TRANS64 P0, [R4+URZ+0x10], RZ ;  /* 0x000010ff040085a7 */ /* 0x000ea4000800007f */
[----:B--2---:R-:W-:Y:S05]  /*b4d0*/  @!P0 BRA `(.L_x_13) ;  /* 0xfffffffc00ec8947 */ /* 0x004fea000383ffff */
[----:B------:R-:W-:Y:S05]  /*b4e0*/  BRA `(.L_x_12) ;  /* 0xffffff6800bc7947 */ /* 0x000fea000383ffff */
.L_x_16:
[----:B------:R-:W-:-:S07]  /*b4f0*/  IMAD.MOV.U32 R17, RZ, RZ, R16 ;  /* 0x000000ffff117224 */ /* 0x000fce00078e0010 */
.L_x_39:
[----:B-1----:R-:W-:-:S04]  /*b500*/  IMAD.U32 R19, RZ, RZ, UR60 ;  /* 0x0000003cff137e24 */ /* 0x002fc8000f8e00ff */
[----:B------:R1:W2:Y:S03]  /*b510*/  SYNCS.PHASECHK.TRANS64.TRYWAIT P0, [R19+URZ+0x10], R17 ;  /* 0x00001011130075a7 */ /* 0x0002a6000800017f */
[----:B--2---:R-:W-:Y:S05]  /*b520*/  @!P0 NANOSLEEP.SYNCS 0x989680 ;  /* 0x009896800000895d */ /* 0x004fea0003900000 */
[----:B------:R-:W2:Y:S02]  /*b530*/  @!P0 SYNCS.PHASECHK.TRANS64 P0, [R19+URZ+0x10], R17 ;  /* 0x00001011130085a7 */ /* 0x000ea4000800007f */
[----:B--2---:R-:W-:Y:S05]  /*b540*/  @!P0 BRA `(.L_x_39) ;  /* 0xfffffffc00ec8947 */ /* 0x004fea000383ffff */
[----:B------:R-:W-:Y:S05]  /*b550*/  BRA `(.L_x_15) ;  /* 0xffffff8c00487947 */ /* 0x000fea000383ffff */
.L_x_18:
[----:B-1----:R-:W-:-:S07]  /*b560*/  MOV R17, R16 ;  /* 0x0000001000117202 */ /* 0x002fce0000000f00 */
.L_x_40:
[----:B-1----:R-:W-:-:S04]  /*b570*/  IMAD.U32 R9, RZ, RZ, UR60 ;  /* 0x0000003cff097e24 */ /* 0x002fc8000f8e00ff */
[----:B------:R1:W2:Y:S03]  /*b580*/  SYNCS.PHASECHK.TRANS64.TRYWAIT P0, [R9+URZ+0x20], R17 ;  /* 0x00002011090075a7 */ /* 0x0002a6000800017f */
[----:B--2---:R-:W-:Y:S05]  /*b590*/  @!P0 NANOSLEEP.SYNCS 0x989680 ;  /* 0x009896800000895d */ /* 0x004fea0003900000 */
[----:B------:R-:W2:Y:S02]  /*b5a0*/  @!P0 SYNCS.PHASECHK.TRANS64 P0, [R9+URZ+0x20], R17 ;  /* 0x00002011090085a7 */ /* 0x000ea4000800007f */
[----:B--2---:R-:W-:Y:S05]  /*b5b0*/  @!P0 BRA `(.L_x_40) ;  /* 0xfffffffc00ec8947 */ /* 0x004fea000383ffff */
[----:B------:R-:W-:Y:S05]  /*b5c0*/  BRA `(.L_x_17) ;  /* 0xffffff9400b87947 */ /* 0x000fea000383ffff */
.L_x_22:
[----:B------:R-:W-:-:S07]  /*b5d0*/  IMAD.MOV.U32 R17, RZ, RZ, R16 ;  /* 0x000000ffff117224 */ /* 0x000fce00078e0010 */
.L_x_41:
[----:B-1----:R-:W-:-:S04]  /*b5e0*/  MOV R19, UR60 ;  /* 0x0000003c00137c02 */ /* 0x002fc80008000f00 */
[----:B------:R1:W2:Y:S03]  /*b5f0*/  SYNCS.PHASECHK.TRANS64.TRYWAIT P0, [R19+URZ+0x10], R17 ;  /* 0x00001011130075a7 */ /* 0x0002a6000800017f */
[----:B--2---:R-:W-:Y:S05]  /*b600*/  @!P0 NANOSLEEP.SYNCS 0x989680 ;  /* 0x009896800000895d */ /* 0x004fea0003900000 */
[----:B------:R-:W2:Y:S02]  /*b610*/  @!P0 SYNCS.PHASECHK.TRANS64 P0, [R19+URZ+0x10], R17 ;  /* 0x00001011130085a7 */ /* 0x000ea4000800007f */
[----:B--2---:R-:W-:Y:S05]  /*b620*/  @!P0 BRA `(.L_x_41) ;  /* 0xfffffffc00ec8947 */ /* 0x004fea000383ffff */
[----:B------:R-:W-:Y:S05]  /*b630*/  BRA `(.L_x_21) ;  /* 0xffffffb4007c7947 */ /* 0x000fea000383ffff */
.L_x_24:
[----:B-1----:R-:W-:-:S07]  /*b640*/  IMAD.MOV.U32 R17, RZ, RZ, R16 ;  /* 0x000000ffff117224 */ /* 0x002fce00078e0010 */
.L_x_42:
[----:B-1----:R-:W-:-:S04]  /*b650*/  IMAD.U32 R9, RZ, RZ, UR60 ;  /* 0x0000003cff097e24 */ /* 0x002fc8000f8e00ff */
[----:B------:R1:W2:Y:S03]  /*b660*/  SYNCS.PHASECHK.TRANS64.TRYWAIT P0, [R9+URZ+0x20], R17 ;  /* 0x00002011090075a7 */ /* 0x0002a6000800017f */
[----:B--2---:R-:W-:Y:S05]  /*b670*/  @!P0 NANOSLEEP.SYNCS 0x989680 ;  /* 0x009896800000895d */ /* 0x004fea0003900000 */
[----:B------:R-:W2:Y:S02]  /*b680*/  @!P0 SYNCS.PHASECHK.TRANS64 P0, [R9+URZ+0x20], R17 ;  /* 0x00002011090085a7 */ /* 0x000ea4000800007f */
[----:B--2---:R-:W-:Y:S05]  /*b690*/  @!P0 BRA `(.L_x_42) ;  /* 0xfffffffc00ec8947 */ /* 0x004fea000383ffff */
[----:B------:R-:W-:Y:S05]  /*b6a0*/  BRA `(.L_x_23) ;  /* 0xffffffbc00e87947 */ /* 0x000fea000383ffff */
.L_x_27:
[----:B------:R-:W-:-:S07]  /*b6b0*/  MOV R9, R8 ;  /* 0x0000000800097202 */ /* 0x000fce0000000f00 */
.L_x_43:
[----:B-1----:R-:W-:-:S04]  /*b6c0*/  IMAD.U32 R11, RZ, RZ, UR60 ;  /* 0x0000003cff0b7e24 */ /* 0x002fc8000f8e00ff */
[----:B------:R1:W2:Y:S03]  /*b6d0*/  SYNCS.PHASECHK.TRANS64.TRYWAIT P0, [R11+URZ+0x20], R9 ;  /* 0x000020090b0075a7 */ /* 0x0002a6000800017f */
[----:B--2---:R-:W-:Y:S05]  /*b6e0*/  @!P0 NANOSLEEP.SYNCS 0x989680 ;  /* 0x009896800000895d */ /* 0x004fea0003900000 */
[----:B------:R-:W2:Y:S02]  /*b6f0*/  @!P0 SYNCS.PHASECHK.TRANS64 P0, [R11+URZ+0x20], R9 ;  /* 0x000020090b0085a7 */ /* 0x000ea4000800007f */
[----:B--2---:R-:W-:Y:S05]  /*b700*/  @!P0 BRA `(.L_x_43) ;  /* 0xfffffffc00ec8947 */ /* 0x004fea000383ffff */
[----:B------:R-:W-:Y:S05]  /*b710*/  BRA `(.L_x_26) ;  /* 0xffffffe000f87947 */ /* 0x000fea000383ffff */
.L_x_44:
[----:B------:R-:W-:-:S00]  /*b720*/  BRA `(.L_x_44) ;  /* 0xfffffffc00fc7947 */ /* 0x000fc0000383ffff */
[----:B------:R-:W-:-:S00]  /*b730*/  NOP ;  /* 0x0000000000007918 */ /* 0x000fc00000000000 */
        /* <DEDUP_REMOVED lines=12> */
.L_x_45:


//--------------------- .nv.shared.kernel_cutlass_kernel_flash_attncuteflash_fwd_sm90FlashAttentionForwardSm90_object_at__tensor0000o11921211101213_tensor0000o19211101213_tensor0000o19211101213_tensor0000o11921211101213_te_0 --------------------------
	.section	.nv.shared.kernel_cutlass_kernel_flash_attncuteflash_fwd_sm90FlashAttentionForwardSm90_object_at__tensor0000o11921211101213_tensor0000o19211101213_tensor0000o19211101213_tensor0000o11921211101213_te_0,"aw",@nobits
	.sectionflags	@""
	.align	1024
	.zero		1024


//--------------------- .nv.shared.reserved.0     --------------------------
	.section	.nv.shared.reserved.0,"aw",@nobits
	.weak		__nv_reservedSMEM_offset_0_alias
	.size		__nv_reservedSMEM_offset_0_alias, 0, 0
	.other		__nv_reservedSMEM_offset_0_alias,@"STO_CUDA_RESERVED_SHARED STV_DEFAULT"
__nv_reservedSMEM_offset_0_alias:
	.zero		0


//--------------------- .nv.constant0.kernel_cutlass_kernel_flash_attncuteflash_fwd_sm90FlashAttentionForwardSm90_object_at__tensor0000o11921211101213_tensor0000o19211101213_tensor0000o19211101213_tensor0000o11921211101213_te_0 --------------------------
	.section	.nv.constant0.kernel_cutlass_kernel_flash_attncuteflash_fwd_sm90FlashAttentionForwardSm90_object_at__tensor0000o11921211101213_tensor0000o19211101213_tensor0000o19211101213_tensor0000o11921211101213_te_0,"a",@progbits
	.sectionflags	@""
	.align	4
.nv.constant0.kernel_cutlass_kernel_flash_attncuteflash_fwd_sm90FlashAttentionForwardSm90_object_at__tensor0000o11921211101213_tensor0000o19211101213_tensor0000o19211101213_tensor0000o11921211101213_te_0:
	.zero		1244


//--------------------- SYMBOLS --------------------------

	.type		.nv.reservedSmem.offset0,@object
	.size		.nv.reservedSmem.offset0,0x4
